//
// Generated by NVIDIA NVVM Compiler
//
// Compiler Build ID: CL-36424714
// Cuda compilation tools, release 13.0, V13.0.88
// Based on NVVM 20.0.0
//

.version 9.0
.target sm_100
.address_size 64

	// .globl	_Z15matrixKernel1stILi128ELi128ELi8ELi4ELi4EEvPfS0_S0_iii
// _ZZ15matrixKernel1stILi128ELi128ELi8ELi4ELi4EEvPfS0_S0_iiiE2SA has been demoted
// _ZZ15matrixKernel1stILi128ELi128ELi8ELi4ELi4EEvPfS0_S0_iiiE2SB has been demoted

.visible .entry _Z15matrixKernel1stILi128ELi128ELi8ELi4ELi4EEvPfS0_S0_iii(
	.param .u64 .ptr .align 1 _Z15matrixKernel1stILi128ELi128ELi8ELi4ELi4EEvPfS0_S0_iii_param_0,
	.param .u64 .ptr .align 1 _Z15matrixKernel1stILi128ELi128ELi8ELi4ELi4EEvPfS0_S0_iii_param_1,
	.param .u64 .ptr .align 1 _Z15matrixKernel1stILi128ELi128ELi8ELi4ELi4EEvPfS0_S0_iii_param_2,
	.param .u32 _Z15matrixKernel1stILi128ELi128ELi8ELi4ELi4EEvPfS0_S0_iii_param_3,
	.param .u32 _Z15matrixKernel1stILi128ELi128ELi8ELi4ELi4EEvPfS0_S0_iii_param_4,
	.param .u32 _Z15matrixKernel1stILi128ELi128ELi8ELi4ELi4EEvPfS0_S0_iii_param_5
)
{
	.reg .pred 	%p<243>;
	.reg .b32 	%r<96>;
	.reg .b32 	%f<515>;
	.reg .b64 	%rd<42>;
	// demoted variable
	.shared .align 4 .b8 _ZZ15matrixKernel1stILi128ELi128ELi8ELi4ELi4EEvPfS0_S0_iiiE2SA[4096];
	// demoted variable
	.shared .align 4 .b8 _ZZ15matrixKernel1stILi128ELi128ELi8ELi4ELi4EEvPfS0_S0_iiiE2SB[4096];
	ld.param.u32 	%r33, [_Z15matrixKernel1stILi128ELi128ELi8ELi4ELi4EEvPfS0_S0_iii_param_3];
	ld.param.u32 	%r34, [_Z15matrixKernel1stILi128ELi128ELi8ELi4ELi4EEvPfS0_S0_iii_param_4];
	ld.param.u32 	%r35, [_Z15matrixKernel1stILi128ELi128ELi8ELi4ELi4EEvPfS0_S0_iii_param_5];
	mov.u32 	%r1, %tid.x;
	mov.u32 	%r36, %tid.y;
	mov.u32 	%r37, %ctaid.y;
	mov.u32 	%r38, %ntid.y;
	mad.lo.s32 	%r39, %r37, %r38, %r36;
	shl.b32 	%r2, %r39, 2;
	setp.lt.s32 	%p1, %r34, 1;
	mov.f32 	%f499, 0f00000000;
	mov.f32 	%f500, %f499;
	mov.f32 	%f501, %f499;
	mov.f32 	%f502, %f499;
	mov.f32 	%f503, %f499;
	mov.f32 	%f504, %f499;
	mov.f32 	%f505, %f499;
	mov.f32 	%f506, %f499;
	mov.f32 	%f507, %f499;
	mov.f32 	%f508, %f499;
	mov.f32 	%f509, %f499;
	mov.f32 	%f510, %f499;
	mov.f32 	%f511, %f499;
	mov.f32 	%f512, %f499;
	mov.f32 	%f513, %f499;
	mov.f32 	%f514, %f499;
	@%p1 bra 	$L__BB0_131;
	shl.b32 	%r41, %r1, 7;
	mov.u32 	%r42, _ZZ15matrixKernel1stILi128ELi128ELi8ELi4ELi4EEvPfS0_S0_iiiE2SA;
	add.s32 	%r3, %r42, %r41;
	mov.b32 	%r95, 0;
	mov.f32 	%f499, 0f00000000;
$L__BB0_2:
	ld.param.u64 	%rd39, [_Z15matrixKernel1stILi128ELi128ELi8ELi4ELi4EEvPfS0_S0_iii_param_0];
	mov.u32 	%r43, %ctaid.x;
	mov.u32 	%r44, %ntid.x;
	mov.u32 	%r45, %tid.x;
	mad.lo.s32 	%r46, %r43, %r44, %r45;
	shl.b32 	%r5, %r46, 2;
	setp.ge.s32 	%p2, %r5, %r33;
	shl.b32 	%r6, %r95, 3;
	mad.lo.s32 	%r7, %r5, %r34, %r6;
	setp.ge.s32 	%p3, %r6, %r34;
	cvta.to.global.u64 	%rd1, %rd39;
	mul.wide.s32 	%rd23, %r7, 4;
	add.s64 	%rd2, %rd1, %rd23;
	mov.f32 	%f435, 0f00000000;
	or.pred  	%p4, %p2, %p3;
	@%p4 bra 	$L__BB0_4;
	ld.global.f32 	%f435, [%rd2];
$L__BB0_4:
	setp.ge.s32 	%p5, %r5, %r33;
	st.shared.f32 	[%r3], %f435;
	add.s32 	%r8, %r6, 1;
	setp.ge.s32 	%p6, %r8, %r34;
	mov.f32 	%f436, 0f00000000;
	or.pred  	%p7, %p5, %p6;
	@%p7 bra 	$L__BB0_6;
	ld.global.f32 	%f436, [%rd2+4];
$L__BB0_6:
	setp.ge.s32 	%p8, %r5, %r33;
	st.shared.f32 	[%r3+4], %f436;
	add.s32 	%r9, %r6, 2;
	setp.ge.s32 	%p9, %r9, %r34;
	mov.f32 	%f437, 0f00000000;
	or.pred  	%p10, %p8, %p9;
	@%p10 bra 	$L__BB0_8;
	ld.global.f32 	%f437, [%rd2+8];
$L__BB0_8:
	setp.ge.s32 	%p11, %r5, %r33;
	st.shared.f32 	[%r3+8], %f437;
	add.s32 	%r10, %r6, 3;
	setp.ge.s32 	%p12, %r10, %r34;
	mov.f32 	%f438, 0f00000000;
	or.pred  	%p13, %p11, %p12;
	@%p13 bra 	$L__BB0_10;
	ld.global.f32 	%f438, [%rd2+12];
$L__BB0_10:
	setp.ge.s32 	%p14, %r5, %r33;
	st.shared.f32 	[%r3+12], %f438;
	add.s32 	%r11, %r6, 4;
	setp.ge.s32 	%p15, %r11, %r34;
	mov.f32 	%f439, 0f00000000;
	or.pred  	%p16, %p14, %p15;
	@%p16 bra 	$L__BB0_12;
	ld.global.f32 	%f439, [%rd2+16];
$L__BB0_12:
	setp.ge.s32 	%p17, %r5, %r33;
	st.shared.f32 	[%r3+16], %f439;
	add.s32 	%r12, %r6, 5;
	setp.ge.s32 	%p18, %r12, %r34;
	mov.f32 	%f440, 0f00000000;
	or.pred  	%p19, %p17, %p18;
	@%p19 bra 	$L__BB0_14;
	ld.global.f32 	%f440, [%rd2+20];
$L__BB0_14:
	setp.ge.s32 	%p20, %r5, %r33;
	st.shared.f32 	[%r3+20], %f440;
	add.s32 	%r13, %r6, 6;
	setp.ge.s32 	%p21, %r13, %r34;
	mov.f32 	%f441, 0f00000000;
	or.pred  	%p22, %p20, %p21;
	@%p22 bra 	$L__BB0_16;
	ld.global.f32 	%f441, [%rd2+24];
$L__BB0_16:
	setp.ge.s32 	%p23, %r5, %r33;
	st.shared.f32 	[%r3+24], %f441;
	add.s32 	%r14, %r6, 7;
	setp.ge.s32 	%p24, %r14, %r34;
	mov.f32 	%f442, 0f00000000;
	or.pred  	%p25, %p23, %p24;
	@%p25 bra 	$L__BB0_18;
	ld.global.f32 	%f442, [%rd2+28];
$L__BB0_18:
	setp.ge.s32 	%p26, %r6, %r34;
	add.s32 	%r15, %r5, 1;
	setp.ge.s32 	%p27, %r15, %r33;
	st.shared.f32 	[%r3+28], %f442;
	add.s32 	%r16, %r7, %r34;
	mul.wide.s32 	%rd24, %r16, 4;
	add.s64 	%rd3, %rd1, %rd24;
	mov.f32 	%f443, 0f00000000;
	or.pred  	%p28, %p27, %p26;
	@%p28 bra 	$L__BB0_20;
	ld.global.f32 	%f443, [%rd3];
$L__BB0_20:
	setp.ge.s32 	%p29, %r8, %r34;
	setp.ge.s32 	%p30, %r15, %r33;
	st.shared.f32 	[%r3+32], %f443;
	mov.f32 	%f444, 0f00000000;
	or.pred  	%p31, %p30, %p29;
	@%p31 bra 	$L__BB0_22;
	ld.global.f32 	%f444, [%rd3+4];
$L__BB0_22:
	setp.ge.s32 	%p32, %r9, %r34;
	setp.ge.s32 	%p33, %r15, %r33;
	st.shared.f32 	[%r3+36], %f444;
	mov.f32 	%f445, 0f00000000;
	or.pred  	%p34, %p33, %p32;
	@%p34 bra 	$L__BB0_24;
	ld.global.f32 	%f445, [%rd3+8];
$L__BB0_24:
	setp.ge.s32 	%p35, %r10, %r34;
	setp.ge.s32 	%p36, %r15, %r33;
	st.shared.f32 	[%r3+40], %f445;
	mov.f32 	%f446, 0f00000000;
	or.pred  	%p37, %p36, %p35;
	@%p37 bra 	$L__BB0_26;
	ld.global.f32 	%f446, [%rd3+12];
$L__BB0_26:
	setp.ge.s32 	%p38, %r11, %r34;
	setp.ge.s32 	%p39, %r15, %r33;
	st.shared.f32 	[%r3+44], %f446;
	mov.f32 	%f447, 0f00000000;
	or.pred  	%p40, %p39, %p38;
	@%p40 bra 	$L__BB0_28;
	ld.global.f32 	%f447, [%rd3+16];
$L__BB0_28:
	setp.ge.s32 	%p41, %r12, %r34;
	setp.ge.s32 	%p42, %r15, %r33;
	st.shared.f32 	[%r3+48], %f447;
	mov.f32 	%f448, 0f00000000;
	or.pred  	%p43, %p42, %p41;
	@%p43 bra 	$L__BB0_30;
	ld.global.f32 	%f448, [%rd3+20];
$L__BB0_30:
	setp.ge.s32 	%p44, %r13, %r34;
	setp.ge.s32 	%p45, %r15, %r33;
	st.shared.f32 	[%r3+52], %f448;
	mov.f32 	%f449, 0f00000000;
	or.pred  	%p46, %p45, %p44;
	@%p46 bra 	$L__BB0_32;
	ld.global.f32 	%f449, [%rd3+24];
$L__BB0_32:
	setp.ge.s32 	%p47, %r14, %r34;
	setp.ge.s32 	%p48, %r15, %r33;
	st.shared.f32 	[%r3+56], %f449;
	mov.f32 	%f450, 0f00000000;
	or.pred  	%p49, %p48, %p47;
	@%p49 bra 	$L__BB0_34;
	ld.global.f32 	%f450, [%rd3+28];
$L__BB0_34:
	setp.ge.s32 	%p50, %r6, %r34;
	add.s32 	%r17, %r5, 2;
	setp.ge.s32 	%p51, %r17, %r33;
	st.shared.f32 	[%r3+60], %f450;
	add.s32 	%r18, %r16, %r34;
	mul.wide.s32 	%rd25, %r18, 4;
	add.s64 	%rd4, %rd1, %rd25;
	mov.f32 	%f451, 0f00000000;
	or.pred  	%p52, %p51, %p50;
	@%p52 bra 	$L__BB0_36;
	ld.global.f32 	%f451, [%rd4];
$L__BB0_36:
	setp.ge.s32 	%p53, %r8, %r34;
	setp.ge.s32 	%p54, %r17, %r33;
	st.shared.f32 	[%r3+64], %f451;
	mov.f32 	%f452, 0f00000000;
	or.pred  	%p55, %p54, %p53;
	@%p55 bra 	$L__BB0_38;
	ld.global.f32 	%f452, [%rd4+4];
$L__BB0_38:
	setp.ge.s32 	%p56, %r9, %r34;
	setp.ge.s32 	%p57, %r17, %r33;
	st.shared.f32 	[%r3+68], %f452;
	mov.f32 	%f453, 0f00000000;
	or.pred  	%p58, %p57, %p56;
	@%p58 bra 	$L__BB0_40;
	ld.global.f32 	%f453, [%rd4+8];
$L__BB0_40:
	setp.ge.s32 	%p59, %r10, %r34;
	setp.ge.s32 	%p60, %r17, %r33;
	st.shared.f32 	[%r3+72], %f453;
	mov.f32 	%f454, 0f00000000;
	or.pred  	%p61, %p60, %p59;
	@%p61 bra 	$L__BB0_42;
	ld.global.f32 	%f454, [%rd4+12];
$L__BB0_42:
	setp.ge.s32 	%p62, %r11, %r34;
	setp.ge.s32 	%p63, %r17, %r33;
	st.shared.f32 	[%r3+76], %f454;
	mov.f32 	%f455, 0f00000000;
	or.pred  	%p64, %p63, %p62;
	@%p64 bra 	$L__BB0_44;
	ld.global.f32 	%f455, [%rd4+16];
$L__BB0_44:
	setp.ge.s32 	%p65, %r12, %r34;
	setp.ge.s32 	%p66, %r17, %r33;
	st.shared.f32 	[%r3+80], %f455;
	mov.f32 	%f456, 0f00000000;
	or.pred  	%p67, %p66, %p65;
	@%p67 bra 	$L__BB0_46;
	ld.global.f32 	%f456, [%rd4+20];
$L__BB0_46:
	setp.ge.s32 	%p68, %r13, %r34;
	setp.ge.s32 	%p69, %r17, %r33;
	st.shared.f32 	[%r3+84], %f456;
	mov.f32 	%f457, 0f00000000;
	or.pred  	%p70, %p69, %p68;
	@%p70 bra 	$L__BB0_48;
	ld.global.f32 	%f457, [%rd4+24];
$L__BB0_48:
	setp.ge.s32 	%p71, %r14, %r34;
	setp.ge.s32 	%p72, %r17, %r33;
	st.shared.f32 	[%r3+88], %f457;
	mov.f32 	%f458, 0f00000000;
	or.pred  	%p73, %p72, %p71;
	@%p73 bra 	$L__BB0_50;
	ld.global.f32 	%f458, [%rd4+28];
$L__BB0_50:
	setp.ge.s32 	%p74, %r6, %r34;
	add.s32 	%r19, %r5, 3;
	setp.ge.s32 	%p75, %r19, %r33;
	st.shared.f32 	[%r3+92], %f458;
	add.s32 	%r47, %r18, %r34;
	mul.wide.s32 	%rd26, %r47, 4;
	add.s64 	%rd5, %rd1, %rd26;
	mov.f32 	%f459, 0f00000000;
	or.pred  	%p76, %p75, %p74;
	@%p76 bra 	$L__BB0_52;
	ld.global.f32 	%f459, [%rd5];
$L__BB0_52:
	setp.ge.s32 	%p77, %r8, %r34;
	setp.ge.s32 	%p78, %r19, %r33;
	st.shared.f32 	[%r3+96], %f459;
	mov.f32 	%f460, 0f00000000;
	or.pred  	%p79, %p78, %p77;
	@%p79 bra 	$L__BB0_54;
	ld.global.f32 	%f460, [%rd5+4];
$L__BB0_54:
	setp.ge.s32 	%p80, %r9, %r34;
	setp.ge.s32 	%p81, %r19, %r33;
	st.shared.f32 	[%r3+100], %f460;
	mov.f32 	%f461, 0f00000000;
	or.pred  	%p82, %p81, %p80;
	@%p82 bra 	$L__BB0_56;
	ld.global.f32 	%f461, [%rd5+8];
$L__BB0_56:
	setp.ge.s32 	%p83, %r10, %r34;
	setp.ge.s32 	%p84, %r19, %r33;
	st.shared.f32 	[%r3+104], %f461;
	mov.f32 	%f462, 0f00000000;
	or.pred  	%p85, %p84, %p83;
	@%p85 bra 	$L__BB0_58;
	ld.global.f32 	%f462, [%rd5+12];
$L__BB0_58:
	setp.ge.s32 	%p86, %r11, %r34;
	setp.ge.s32 	%p87, %r19, %r33;
	st.shared.f32 	[%r3+108], %f462;
	mov.f32 	%f463, 0f00000000;
	or.pred  	%p88, %p87, %p86;
	@%p88 bra 	$L__BB0_60;
	ld.global.f32 	%f463, [%rd5+16];
$L__BB0_60:
	setp.ge.s32 	%p89, %r12, %r34;
	setp.ge.s32 	%p90, %r19, %r33;
	st.shared.f32 	[%r3+112], %f463;
	mov.f32 	%f464, 0f00000000;
	or.pred  	%p91, %p90, %p89;
	@%p91 bra 	$L__BB0_62;
	ld.global.f32 	%f464, [%rd5+20];
$L__BB0_62:
	setp.ge.s32 	%p92, %r13, %r34;
	setp.ge.s32 	%p93, %r19, %r33;
	st.shared.f32 	[%r3+116], %f464;
	mov.f32 	%f465, 0f00000000;
	or.pred  	%p94, %p93, %p92;
	@%p94 bra 	$L__BB0_64;
	ld.global.f32 	%f465, [%rd5+24];
$L__BB0_64:
	setp.ge.s32 	%p95, %r14, %r34;
	setp.ge.s32 	%p96, %r19, %r33;
	st.shared.f32 	[%r3+120], %f465;
	mov.f32 	%f466, 0f00000000;
	or.pred  	%p97, %p96, %p95;
	@%p97 bra 	$L__BB0_66;
	ld.global.f32 	%f466, [%rd5+28];
$L__BB0_66:
	ld.param.u64 	%rd40, [_Z15matrixKernel1stILi128ELi128ELi8ELi4ELi4EEvPfS0_S0_iii_param_1];
	setp.ge.s32 	%p98, %r6, %r34;
	setp.ge.s32 	%p99, %r2, %r35;
	st.shared.f32 	[%r3+124], %f466;
	bar.sync 	0;
	mad.lo.s32 	%r48, %r6, %r35, %r2;
	cvta.to.global.u64 	%rd6, %rd40;
	mul.wide.s32 	%rd27, %r48, 4;
	add.s64 	%rd7, %rd6, %rd27;
	mov.f32 	%f467, 0f00000000;
	or.pred  	%p100, %p99, %p98;
	@%p100 bra 	$L__BB0_68;
	ld.global.f32 	%f467, [%rd7];
$L__BB0_68:
	setp.ge.s32 	%p101, %r8, %r34;
	setp.ge.s32 	%p102, %r2, %r35;
	mov.u32 	%r49, %tid.y;
	shl.b32 	%r50, %r49, 4;
	mov.u32 	%r51, _ZZ15matrixKernel1stILi128ELi128ELi8ELi4ELi4EEvPfS0_S0_iiiE2SB;
	add.s32 	%r20, %r51, %r50;
	st.shared.f32 	[%r20], %f467;
	mad.lo.s32 	%r52, %r8, %r35, %r2;
	mul.wide.s32 	%rd28, %r52, 4;
	add.s64 	%rd8, %rd6, %rd28;
	mov.f32 	%f468, 0f00000000;
	or.pred  	%p103, %p102, %p101;
	@%p103 bra 	$L__BB0_70;
	ld.global.f32 	%f468, [%rd8];
$L__BB0_70:
	setp.ge.s32 	%p104, %r9, %r34;
	setp.ge.s32 	%p105, %r2, %r35;
	st.shared.f32 	[%r20+512], %f468;
	mad.lo.s32 	%r53, %r9, %r35, %r2;
	mul.wide.s32 	%rd29, %r53, 4;
	add.s64 	%rd9, %rd6, %rd29;
	mov.f32 	%f469, 0f00000000;
	or.pred  	%p106, %p105, %p104;
	@%p106 bra 	$L__BB0_72;
	ld.global.f32 	%f469, [%rd9];
$L__BB0_72:
	setp.ge.s32 	%p107, %r10, %r34;
	st.shared.f32 	[%r20+1024], %f469;
	mad.lo.s32 	%r54, %r10, %r35, %r2;
	mul.wide.s32 	%rd30, %r54, 4;
	add.s64 	%rd10, %rd6, %rd30;
	mov.f32 	%f470, 0f00000000;
	or.pred  	%p109, %p105, %p107;
	@%p109 bra 	$L__BB0_74;
	ld.global.f32 	%f470, [%rd10];
$L__BB0_74:
	setp.ge.s32 	%p110, %r11, %r34;
	st.shared.f32 	[%r20+1536], %f470;
	mad.lo.s32 	%r55, %r11, %r35, %r2;
	mul.wide.s32 	%rd31, %r55, 4;
	add.s64 	%rd11, %rd6, %rd31;
	mov.f32 	%f471, 0f00000000;
	or.pred  	%p112, %p105, %p110;
	@%p112 bra 	$L__BB0_76;
	ld.global.f32 	%f471, [%rd11];
$L__BB0_76:
	setp.ge.s32 	%p113, %r12, %r34;
	st.shared.f32 	[%r20+2048], %f471;
	mad.lo.s32 	%r56, %r12, %r35, %r2;
	mul.wide.s32 	%rd32, %r56, 4;
	add.s64 	%rd12, %rd6, %rd32;
	mov.f32 	%f472, 0f00000000;
	or.pred  	%p115, %p105, %p113;
	@%p115 bra 	$L__BB0_78;
	ld.global.f32 	%f472, [%rd12];
$L__BB0_78:
	setp.ge.s32 	%p116, %r13, %r34;
	st.shared.f32 	[%r20+2560], %f472;
	mad.lo.s32 	%r57, %r13, %r35, %r2;
	mul.wide.s32 	%rd33, %r57, 4;
	add.s64 	%rd13, %rd6, %rd33;
	mov.f32 	%f473, 0f00000000;
	or.pred  	%p118, %p105, %p116;
	@%p118 bra 	$L__BB0_80;
	ld.global.f32 	%f473, [%rd13];
$L__BB0_80:
	setp.ge.s32 	%p119, %r14, %r34;
	st.shared.f32 	[%r20+3072], %f473;
	mad.lo.s32 	%r58, %r14, %r35, %r2;
	mul.wide.s32 	%rd34, %r58, 4;
	add.s64 	%rd14, %rd6, %rd34;
	mov.f32 	%f474, 0f00000000;
	or.pred  	%p121, %p105, %p119;
	@%p121 bra 	$L__BB0_82;
	ld.global.f32 	%f474, [%rd14];
$L__BB0_82:
	setp.ge.s32 	%p122, %r6, %r34;
	add.s32 	%r59, %r2, 1;
	setp.ge.s32 	%p123, %r59, %r35;
	st.shared.f32 	[%r20+3584], %f474;
	mov.f32 	%f475, 0f00000000;
	or.pred  	%p124, %p123, %p122;
	@%p124 bra 	$L__BB0_84;
	ld.global.f32 	%f475, [%rd7+4];
$L__BB0_84:
	setp.ge.s32 	%p125, %r8, %r34;
	add.s32 	%r60, %r2, 1;
	setp.ge.s32 	%p126, %r60, %r35;
	st.shared.f32 	[%r20+4], %f475;
	mov.f32 	%f476, 0f00000000;
	or.pred  	%p127, %p126, %p125;
	@%p127 bra 	$L__BB0_86;
	ld.global.f32 	%f476, [%rd8+4];
$L__BB0_86:
	add.s32 	%r61, %r2, 1;
	setp.ge.s32 	%p129, %r61, %r35;
	st.shared.f32 	[%r20+516], %f476;
	mov.f32 	%f477, 0f00000000;
	or.pred  	%p130, %p129, %p104;
	@%p130 bra 	$L__BB0_88;
	ld.global.f32 	%f477, [%rd9+4];
$L__BB0_88:
	add.s32 	%r62, %r2, 1;
	setp.ge.s32 	%p132, %r62, %r35;
	st.shared.f32 	[%r20+1028], %f477;
	mov.f32 	%f478, 0f00000000;
	or.pred  	%p133, %p132, %p107;
	@%p133 bra 	$L__BB0_90;
	ld.global.f32 	%f478, [%rd10+4];
$L__BB0_90:
	add.s32 	%r63, %r2, 1;
	setp.ge.s32 	%p135, %r63, %r35;
	st.shared.f32 	[%r20+1540], %f478;
	mov.f32 	%f479, 0f00000000;
	or.pred  	%p136, %p135, %p110;
	@%p136 bra 	$L__BB0_92;
	ld.global.f32 	%f479, [%rd11+4];
$L__BB0_92:
	setp.ge.s32 	%p137, %r12, %r34;
	add.s32 	%r64, %r2, 1;
	setp.ge.s32 	%p138, %r64, %r35;
	st.shared.f32 	[%r20+2052], %f479;
	mov.f32 	%f480, 0f00000000;
	or.pred  	%p139, %p138, %p137;
	@%p139 bra 	$L__BB0_94;
	ld.global.f32 	%f480, [%rd12+4];
$L__BB0_94:
	setp.ge.s32 	%p140, %r13, %r34;
	add.s32 	%r65, %r2, 1;
	setp.ge.s32 	%p141, %r65, %r35;
	st.shared.f32 	[%r20+2564], %f480;
	mov.f32 	%f481, 0f00000000;
	or.pred  	%p142, %p141, %p140;
	@%p142 bra 	$L__BB0_96;
	ld.global.f32 	%f481, [%rd13+4];
$L__BB0_96:
	add.s32 	%r66, %r2, 1;
	setp.ge.s32 	%p144, %r66, %r35;
	st.shared.f32 	[%r20+3076], %f481;
	mov.f32 	%f482, 0f00000000;
	or.pred  	%p145, %p144, %p119;
	@%p145 bra 	$L__BB0_98;
	ld.global.f32 	%f482, [%rd14+4];
$L__BB0_98:
	setp.ge.s32 	%p146, %r6, %r34;
	add.s32 	%r67, %r2, 2;
	setp.ge.s32 	%p147, %r67, %r35;
	st.shared.f32 	[%r20+3588], %f482;
	mov.f32 	%f483, 0f00000000;
	or.pred  	%p148, %p147, %p146;
	@%p148 bra 	$L__BB0_100;
	ld.global.f32 	%f483, [%rd7+8];
$L__BB0_100:
	setp.ge.s32 	%p149, %r8, %r34;
	add.s32 	%r68, %r2, 2;
	setp.ge.s32 	%p150, %r68, %r35;
	st.shared.f32 	[%r20+8], %f483;
	mov.f32 	%f484, 0f00000000;
	or.pred  	%p151, %p150, %p149;
	@%p151 bra 	$L__BB0_102;
	ld.global.f32 	%f484, [%rd8+8];
$L__BB0_102:
	setp.ge.s32 	%p152, %r9, %r34;
	add.s32 	%r69, %r2, 2;
	setp.ge.s32 	%p153, %r69, %r35;
	st.shared.f32 	[%r20+520], %f484;
	mov.f32 	%f485, 0f00000000;
	or.pred  	%p154, %p153, %p152;
	@%p154 bra 	$L__BB0_104;
	ld.global.f32 	%f485, [%rd9+8];
$L__BB0_104:
	setp.ge.s32 	%p155, %r10, %r34;
	add.s32 	%r70, %r2, 2;
	setp.ge.s32 	%p156, %r70, %r35;
	st.shared.f32 	[%r20+1032], %f485;
	mov.f32 	%f486, 0f00000000;
	or.pred  	%p157, %p156, %p155;
	@%p157 bra 	$L__BB0_106;
	ld.global.f32 	%f486, [%rd10+8];
$L__BB0_106:
	setp.ge.s32 	%p158, %r11, %r34;
	add.s32 	%r71, %r2, 2;
	setp.ge.s32 	%p159, %r71, %r35;
	st.shared.f32 	[%r20+1544], %f486;
	mov.f32 	%f487, 0f00000000;
	or.pred  	%p160, %p159, %p158;
	@%p160 bra 	$L__BB0_108;
	ld.global.f32 	%f487, [%rd11+8];
$L__BB0_108:
	add.s32 	%r72, %r2, 2;
	setp.ge.s32 	%p162, %r72, %r35;
	st.shared.f32 	[%r20+2056], %f487;
	mov.f32 	%f488, 0f00000000;
	or.pred  	%p163, %p162, %p137;
	@%p163 bra 	$L__BB0_110;
	ld.global.f32 	%f488, [%rd12+8];
$L__BB0_110:
	add.s32 	%r73, %r2, 2;
	setp.ge.s32 	%p165, %r73, %r35;
	st.shared.f32 	[%r20+2568], %f488;
	mov.f32 	%f489, 0f00000000;
	or.pred  	%p166, %p165, %p140;
	@%p166 bra 	$L__BB0_112;
	ld.global.f32 	%f489, [%rd13+8];
$L__BB0_112:
	setp.ge.s32 	%p167, %r14, %r34;
	add.s32 	%r74, %r2, 2;
	setp.ge.s32 	%p168, %r74, %r35;
	st.shared.f32 	[%r20+3080], %f489;
	mov.f32 	%f490, 0f00000000;
	or.pred  	%p169, %p168, %p167;
	@%p169 bra 	$L__BB0_114;
	ld.global.f32 	%f490, [%rd14+8];
$L__BB0_114:
	add.s32 	%r21, %r2, 3;
	setp.ge.s32 	%p171, %r21, %r35;
	st.shared.f32 	[%r20+3592], %f490;
	mov.f32 	%f491, 0f00000000;
	or.pred  	%p172, %p171, %p146;
	@%p172 bra 	$L__BB0_116;
	ld.global.f32 	%f491, [%rd7+12];
$L__BB0_116:
	st.shared.f32 	[%r20+12], %f491;
	mov.f32 	%f492, 0f00000000;
	or.pred  	%p175, %p171, %p149;
	@%p175 bra 	$L__BB0_118;
	ld.global.f32 	%f492, [%rd8+12];
$L__BB0_118:
	setp.ge.s32 	%p176, %r9, %r34;
	st.shared.f32 	[%r20+524], %f492;
	mov.f32 	%f493, 0f00000000;
	or.pred  	%p178, %p171, %p176;
	@%p178 bra 	$L__BB0_120;
	ld.global.f32 	%f493, [%rd9+12];
$L__BB0_120:
	setp.ge.s32 	%p179, %r10, %r34;
	st.shared.f32 	[%r20+1036], %f493;
	mov.f32 	%f494, 0f00000000;
	or.pred  	%p181, %p171, %p179;
	@%p181 bra 	$L__BB0_122;
	ld.global.f32 	%f494, [%rd10+12];
$L__BB0_122:
	setp.ge.s32 	%p182, %r11, %r34;
	setp.ge.s32 	%p183, %r21, %r35;
	st.shared.f32 	[%r20+1548], %f494;
	mov.f32 	%f495, 0f00000000;
	or.pred  	%p184, %p183, %p182;
	@%p184 bra 	$L__BB0_124;
	ld.global.f32 	%f495, [%rd11+12];
$L__BB0_124:
	setp.ge.s32 	%p185, %r12, %r34;
	setp.ge.s32 	%p186, %r21, %r35;
	st.shared.f32 	[%r20+2060], %f495;
	mov.f32 	%f496, 0f00000000;
	or.pred  	%p187, %p186, %p185;
	@%p187 bra 	$L__BB0_126;
	ld.global.f32 	%f496, [%rd12+12];
$L__BB0_126:
	setp.ge.s32 	%p188, %r13, %r34;
	setp.ge.s32 	%p189, %r21, %r35;
	st.shared.f32 	[%r20+2572], %f496;
	mov.f32 	%f497, 0f00000000;
	or.pred  	%p190, %p189, %p188;
	@%p190 bra 	$L__BB0_128;
	ld.global.f32 	%f497, [%rd13+12];
$L__BB0_128:
	setp.ge.s32 	%p191, %r14, %r34;
	setp.ge.s32 	%p192, %r21, %r35;
	st.shared.f32 	[%r20+3084], %f497;
	mov.f32 	%f498, 0f00000000;
	or.pred  	%p193, %p192, %p191;
	@%p193 bra 	$L__BB0_130;
	ld.global.f32 	%f498, [%rd14+12];
$L__BB0_130:
	mov.u32 	%r75, %tid.y;
	shl.b32 	%r76, %r75, 4;
	mov.u32 	%r77, _ZZ15matrixKernel1stILi128ELi128ELi8ELi4ELi4EEvPfS0_S0_iiiE2SB;
	add.s32 	%r78, %r77, %r76;
	st.shared.f32 	[%r78+3596], %f498;
	bar.sync 	0;
	ld.shared.f32 	%f243, [%r3];
	ld.shared.f32 	%f244, [%r78];
	fma.rn.f32 	%f245, %f243, %f244, %f514;
	ld.shared.f32 	%f246, [%r3+4];
	ld.shared.f32 	%f247, [%r78+512];
	fma.rn.f32 	%f248, %f246, %f247, %f245;
	ld.shared.f32 	%f249, [%r3+8];
	ld.shared.f32 	%f250, [%r78+1024];
	fma.rn.f32 	%f251, %f249, %f250, %f248;
	ld.shared.f32 	%f252, [%r3+12];
	ld.shared.f32 	%f253, [%r78+1536];
	fma.rn.f32 	%f254, %f252, %f253, %f251;
	ld.shared.f32 	%f255, [%r3+16];
	ld.shared.f32 	%f256, [%r78+2048];
	fma.rn.f32 	%f257, %f255, %f256, %f254;
	ld.shared.f32 	%f258, [%r3+20];
	ld.shared.f32 	%f259, [%r78+2560];
	fma.rn.f32 	%f260, %f258, %f259, %f257;
	ld.shared.f32 	%f261, [%r3+24];
	ld.shared.f32 	%f262, [%r78+3072];
	fma.rn.f32 	%f263, %f261, %f262, %f260;
	ld.shared.f32 	%f264, [%r3+28];
	ld.shared.f32 	%f265, [%r78+3584];
	fma.rn.f32 	%f514, %f264, %f265, %f263;
	ld.shared.f32 	%f266, [%r78+4];
	fma.rn.f32 	%f267, %f243, %f266, %f513;
	ld.shared.f32 	%f268, [%r78+516];
	fma.rn.f32 	%f269, %f246, %f268, %f267;
	ld.shared.f32 	%f270, [%r78+1028];
	fma.rn.f32 	%f271, %f249, %f270, %f269;
	ld.shared.f32 	%f272, [%r78+1540];
	fma.rn.f32 	%f273, %f252, %f272, %f271;
	ld.shared.f32 	%f274, [%r78+2052];
	fma.rn.f32 	%f275, %f255, %f274, %f273;
	ld.shared.f32 	%f276, [%r78+2564];
	fma.rn.f32 	%f277, %f258, %f276, %f275;
	ld.shared.f32 	%f278, [%r78+3076];
	fma.rn.f32 	%f279, %f261, %f278, %f277;
	ld.shared.f32 	%f280, [%r78+3588];
	fma.rn.f32 	%f513, %f264, %f280, %f279;
	ld.shared.f32 	%f281, [%r78+8];
	fma.rn.f32 	%f282, %f243, %f281, %f512;
	ld.shared.f32 	%f283, [%r78+520];
	fma.rn.f32 	%f284, %f246, %f283, %f282;
	ld.shared.f32 	%f285, [%r78+1032];
	fma.rn.f32 	%f286, %f249, %f285, %f284;
	ld.shared.f32 	%f287, [%r78+1544];
	fma.rn.f32 	%f288, %f252, %f287, %f286;
	ld.shared.f32 	%f289, [%r78+2056];
	fma.rn.f32 	%f290, %f255, %f289, %f288;
	ld.shared.f32 	%f291, [%r78+2568];
	fma.rn.f32 	%f292, %f258, %f291, %f290;
	ld.shared.f32 	%f293, [%r78+3080];
	fma.rn.f32 	%f294, %f261, %f293, %f292;
	ld.shared.f32 	%f295, [%r78+3592];
	fma.rn.f32 	%f512, %f264, %f295, %f294;
	ld.shared.f32 	%f296, [%r78+12];
	fma.rn.f32 	%f297, %f243, %f296, %f511;
	ld.shared.f32 	%f298, [%r78+524];
	fma.rn.f32 	%f299, %f246, %f298, %f297;
	ld.shared.f32 	%f300, [%r78+1036];
	fma.rn.f32 	%f301, %f249, %f300, %f299;
	ld.shared.f32 	%f302, [%r78+1548];
	fma.rn.f32 	%f303, %f252, %f302, %f301;
	ld.shared.f32 	%f304, [%r78+2060];
	fma.rn.f32 	%f305, %f255, %f304, %f303;
	ld.shared.f32 	%f306, [%r78+2572];
	fma.rn.f32 	%f307, %f258, %f306, %f305;
	ld.shared.f32 	%f308, [%r78+3084];
	fma.rn.f32 	%f309, %f261, %f308, %f307;
	ld.shared.f32 	%f310, [%r78+3596];
	fma.rn.f32 	%f511, %f264, %f310, %f309;
	ld.shared.f32 	%f311, [%r3+32];
	fma.rn.f32 	%f312, %f311, %f244, %f510;
	ld.shared.f32 	%f313, [%r3+36];
	fma.rn.f32 	%f314, %f313, %f247, %f312;
	ld.shared.f32 	%f315, [%r3+40];
	fma.rn.f32 	%f316, %f315, %f250, %f314;
	ld.shared.f32 	%f317, [%r3+44];
	fma.rn.f32 	%f318, %f317, %f253, %f316;
	ld.shared.f32 	%f319, [%r3+48];
	fma.rn.f32 	%f320, %f319, %f256, %f318;
	ld.shared.f32 	%f321, [%r3+52];
	fma.rn.f32 	%f322, %f321, %f259, %f320;
	ld.shared.f32 	%f323, [%r3+56];
	fma.rn.f32 	%f324, %f323, %f262, %f322;
	ld.shared.f32 	%f325, [%r3+60];
	fma.rn.f32 	%f510, %f325, %f265, %f324;
	fma.rn.f32 	%f326, %f311, %f266, %f509;
	fma.rn.f32 	%f327, %f313, %f268, %f326;
	fma.rn.f32 	%f328, %f315, %f270, %f327;
	fma.rn.f32 	%f329, %f317, %f272, %f328;
	fma.rn.f32 	%f330, %f319, %f274, %f329;
	fma.rn.f32 	%f331, %f321, %f276, %f330;
	fma.rn.f32 	%f332, %f323, %f278, %f331;
	fma.rn.f32 	%f509, %f325, %f280, %f332;
	fma.rn.f32 	%f333, %f311, %f281, %f508;
	fma.rn.f32 	%f334, %f313, %f283, %f333;
	fma.rn.f32 	%f335, %f315, %f285, %f334;
	fma.rn.f32 	%f336, %f317, %f287, %f335;
	fma.rn.f32 	%f337, %f319, %f289, %f336;
	fma.rn.f32 	%f338, %f321, %f291, %f337;
	fma.rn.f32 	%f339, %f323, %f293, %f338;
	fma.rn.f32 	%f508, %f325, %f295, %f339;
	fma.rn.f32 	%f340, %f311, %f296, %f507;
	fma.rn.f32 	%f341, %f313, %f298, %f340;
	fma.rn.f32 	%f342, %f315, %f300, %f341;
	fma.rn.f32 	%f343, %f317, %f302, %f342;
	fma.rn.f32 	%f344, %f319, %f304, %f343;
	fma.rn.f32 	%f345, %f321, %f306, %f344;
	fma.rn.f32 	%f346, %f323, %f308, %f345;
	fma.rn.f32 	%f507, %f325, %f310, %f346;
	ld.shared.f32 	%f347, [%r3+64];
	fma.rn.f32 	%f348, %f347, %f244, %f506;
	ld.shared.f32 	%f349, [%r3+68];
	fma.rn.f32 	%f350, %f349, %f247, %f348;
	ld.shared.f32 	%f351, [%r3+72];
	fma.rn.f32 	%f352, %f351, %f250, %f350;
	ld.shared.f32 	%f353, [%r3+76];
	fma.rn.f32 	%f354, %f353, %f253, %f352;
	ld.shared.f32 	%f355, [%r3+80];
	fma.rn.f32 	%f356, %f355, %f256, %f354;
	ld.shared.f32 	%f357, [%r3+84];
	fma.rn.f32 	%f358, %f357, %f259, %f356;
	ld.shared.f32 	%f359, [%r3+88];
	fma.rn.f32 	%f360, %f359, %f262, %f358;
	ld.shared.f32 	%f361, [%r3+92];
	fma.rn.f32 	%f506, %f361, %f265, %f360;
	fma.rn.f32 	%f362, %f347, %f266, %f505;
	fma.rn.f32 	%f363, %f349, %f268, %f362;
	fma.rn.f32 	%f364, %f351, %f270, %f363;
	fma.rn.f32 	%f365, %f353, %f272, %f364;
	fma.rn.f32 	%f366, %f355, %f274, %f365;
	fma.rn.f32 	%f367, %f357, %f276, %f366;
	fma.rn.f32 	%f368, %f359, %f278, %f367;
	fma.rn.f32 	%f505, %f361, %f280, %f368;
	fma.rn.f32 	%f369, %f347, %f281, %f504;
	fma.rn.f32 	%f370, %f349, %f283, %f369;
	fma.rn.f32 	%f371, %f351, %f285, %f370;
	fma.rn.f32 	%f372, %f353, %f287, %f371;
	fma.rn.f32 	%f373, %f355, %f289, %f372;
	fma.rn.f32 	%f374, %f357, %f291, %f373;
	fma.rn.f32 	%f375, %f359, %f293, %f374;
	fma.rn.f32 	%f504, %f361, %f295, %f375;
	fma.rn.f32 	%f376, %f347, %f296, %f503;
	fma.rn.f32 	%f377, %f349, %f298, %f376;
	fma.rn.f32 	%f378, %f351, %f300, %f377;
	fma.rn.f32 	%f379, %f353, %f302, %f378;
	fma.rn.f32 	%f380, %f355, %f304, %f379;
	fma.rn.f32 	%f381, %f357, %f306, %f380;
	fma.rn.f32 	%f382, %f359, %f308, %f381;
	fma.rn.f32 	%f503, %f361, %f310, %f382;
	ld.shared.f32 	%f383, [%r3+96];
	fma.rn.f32 	%f384, %f383, %f244, %f502;
	ld.shared.f32 	%f385, [%r3+100];
	fma.rn.f32 	%f386, %f385, %f247, %f384;
	ld.shared.f32 	%f387, [%r3+104];
	fma.rn.f32 	%f388, %f387, %f250, %f386;
	ld.shared.f32 	%f389, [%r3+108];
	fma.rn.f32 	%f390, %f389, %f253, %f388;
	ld.shared.f32 	%f391, [%r3+112];
	fma.rn.f32 	%f392, %f391, %f256, %f390;
	ld.shared.f32 	%f393, [%r3+116];
	fma.rn.f32 	%f394, %f393, %f259, %f392;
	ld.shared.f32 	%f395, [%r3+120];
	fma.rn.f32 	%f396, %f395, %f262, %f394;
	ld.shared.f32 	%f397, [%r3+124];
	fma.rn.f32 	%f502, %f397, %f265, %f396;
	fma.rn.f32 	%f398, %f383, %f266, %f501;
	fma.rn.f32 	%f399, %f385, %f268, %f398;
	fma.rn.f32 	%f400, %f387, %f270, %f399;
	fma.rn.f32 	%f401, %f389, %f272, %f400;
	fma.rn.f32 	%f402, %f391, %f274, %f401;
	fma.rn.f32 	%f403, %f393, %f276, %f402;
	fma.rn.f32 	%f404, %f395, %f278, %f403;
	fma.rn.f32 	%f501, %f397, %f280, %f404;
	fma.rn.f32 	%f405, %f383, %f281, %f500;
	fma.rn.f32 	%f406, %f385, %f283, %f405;
	fma.rn.f32 	%f407, %f387, %f285, %f406;
	fma.rn.f32 	%f408, %f389, %f287, %f407;
	fma.rn.f32 	%f409, %f391, %f289, %f408;
	fma.rn.f32 	%f410, %f393, %f291, %f409;
	fma.rn.f32 	%f411, %f395, %f293, %f410;
	fma.rn.f32 	%f500, %f397, %f295, %f411;
	fma.rn.f32 	%f412, %f383, %f296, %f499;
	fma.rn.f32 	%f413, %f385, %f298, %f412;
	fma.rn.f32 	%f414, %f387, %f300, %f413;
	fma.rn.f32 	%f415, %f389, %f302, %f414;
	fma.rn.f32 	%f416, %f391, %f304, %f415;
	fma.rn.f32 	%f417, %f393, %f306, %f416;
	fma.rn.f32 	%f418, %f395, %f308, %f417;
	fma.rn.f32 	%f499, %f397, %f310, %f418;
	bar.sync 	0;
	shl.b32 	%r79, %r95, 3;
	mad.lo.s32 	%r80, %r95, -7, %r79;
	add.s32 	%r95, %r80, 1;
	add.s32 	%r81, %r34, 7;
	shr.u32 	%r82, %r81, 3;
	setp.ne.s32 	%p194, %r95, %r82;
	@%p194 bra 	$L__BB0_2;
$L__BB0_131:
	ld.param.u64 	%rd41, [_Z15matrixKernel1stILi128ELi128ELi8ELi4ELi4EEvPfS0_S0_iii_param_2];
	mov.u32 	%r83, %ctaid.x;
	mov.u32 	%r84, %ntid.x;
	mov.u32 	%r85, %tid.x;
	mad.lo.s32 	%r86, %r83, %r84, %r85;
	shl.b32 	%r23, %r86, 2;
	setp.ge.s32 	%p195, %r23, %r33;
	mad.lo.s32 	%r24, %r23, %r35, %r2;
	setp.ge.s32 	%p196, %r2, %r35;
	cvta.to.global.u64 	%rd15, %rd41;
	mul.wide.s32 	%rd35, %r24, 4;
	add.s64 	%rd16, %rd15, %rd35;
	or.pred  	%p197, %p195, %p196;
	@%p197 bra 	$L__BB0_133;
	st.global.f32 	[%rd16], %f514;
$L__BB0_133:
	setp.ge.s32 	%p198, %r23, %r33;
	add.s32 	%r25, %r2, 1;
	setp.ge.s32 	%p199, %r25, %r35;
	or.pred  	%p200, %p198, %p199;
	@%p200 bra 	$L__BB0_135;
	st.global.f32 	[%rd16+4], %f513;
$L__BB0_135:
	setp.ge.s32 	%p201, %r23, %r33;
	add.s32 	%r26, %r2, 2;
	setp.ge.s32 	%p202, %r26, %r35;
	or.pred  	%p203, %p201, %p202;
	@%p203 bra 	$L__BB0_137;
	st.global.f32 	[%rd16+8], %f512;
$L__BB0_137:
	setp.ge.s32 	%p204, %r23, %r33;
	add.s32 	%r27, %r2, 3;
	setp.ge.s32 	%p205, %r27, %r35;
	or.pred  	%p206, %p204, %p205;
	@%p206 bra 	$L__BB0_139;
	st.global.f32 	[%rd16+12], %f511;
$L__BB0_139:
	setp.ge.s32 	%p207, %r2, %r35;
	add.s32 	%r28, %r23, 1;
	setp.ge.s32 	%p208, %r28, %r33;
	add.s32 	%r29, %r24, %r35;
	mul.wide.s32 	%rd36, %r29, 4;
	add.s64 	%rd17, %rd15, %rd36;
	or.pred  	%p209, %p208, %p207;
	@%p209 bra 	$L__BB0_141;
	st.global.f32 	[%rd17], %f510;
$L__BB0_141:
	setp.ge.s32 	%p210, %r28, %r33;
	setp.ge.s32 	%p211, %r25, %r35;
	or.pred  	%p212, %p210, %p211;
	@%p212 bra 	$L__BB0_143;
	st.global.f32 	[%rd17+4], %f509;
$L__BB0_143:
	setp.ge.s32 	%p213, %r28, %r33;
	setp.ge.s32 	%p214, %r26, %r35;
	or.pred  	%p215, %p213, %p214;
	@%p215 bra 	$L__BB0_145;
	st.global.f32 	[%rd17+8], %f508;
$L__BB0_145:
	setp.ge.s32 	%p216, %r28, %r33;
	setp.ge.s32 	%p217, %r27, %r35;
	or.pred  	%p218, %p216, %p217;
	@%p218 bra 	$L__BB0_147;
	st.global.f32 	[%rd17+12], %f507;
$L__BB0_147:
	setp.ge.s32 	%p219, %r2, %r35;
	add.s32 	%r30, %r23, 2;
	setp.ge.s32 	%p220, %r30, %r33;
	add.s32 	%r31, %r29, %r35;
	mul.wide.s32 	%rd37, %r31, 4;
	add.s64 	%rd18, %rd15, %rd37;
	or.pred  	%p221, %p220, %p219;
	@%p221 bra 	$L__BB0_149;
	st.global.f32 	[%rd18], %f506;
$L__BB0_149:
	setp.ge.s32 	%p222, %r30, %r33;
	setp.ge.s32 	%p223, %r25, %r35;
	or.pred  	%p224, %p222, %p223;
	@%p224 bra 	$L__BB0_151;
	st.global.f32 	[%rd18+4], %f505;
$L__BB0_151:
	setp.ge.s32 	%p225, %r30, %r33;
	setp.ge.s32 	%p226, %r26, %r35;
	or.pred  	%p227, %p225, %p226;
	@%p227 bra 	$L__BB0_153;
	st.global.f32 	[%rd18+8], %f504;
$L__BB0_153:
	setp.ge.s32 	%p228, %r30, %r33;
	setp.ge.s32 	%p229, %r27, %r35;
	or.pred  	%p230, %p228, %p229;
	@%p230 bra 	$L__BB0_155;
	st.global.f32 	[%rd18+12], %f503;
$L__BB0_155:
	setp.ge.s32 	%p231, %r2, %r35;
	add.s32 	%r32, %r23, 3;
	setp.ge.s32 	%p232, %r32, %r33;
	add.s32 	%r94, %r31, %r35;
	mul.wide.s32 	%rd38, %r94, 4;
	add.s64 	%rd19, %rd15, %rd38;
	or.pred  	%p233, %p232, %p231;
	@%p233 bra 	$L__BB0_157;
	st.global.f32 	[%rd19], %f502;
$L__BB0_157:
	setp.ge.s32 	%p234, %r32, %r33;
	setp.ge.s32 	%p235, %r25, %r35;
	or.pred  	%p236, %p234, %p235;
	@%p236 bra 	$L__BB0_159;
	st.global.f32 	[%rd19+4], %f501;
$L__BB0_159:
	setp.ge.s32 	%p237, %r32, %r33;
	setp.ge.s32 	%p238, %r26, %r35;
	or.pred  	%p239, %p237, %p238;
	@%p239 bra 	$L__BB0_161;
	st.global.f32 	[%rd19+8], %f500;
$L__BB0_161:
	setp.ge.s32 	%p240, %r32, %r33;
	setp.ge.s32 	%p241, %r27, %r35;
	or.pred  	%p242, %p240, %p241;
	@%p242 bra 	$L__BB0_163;
	st.global.f32 	[%rd19+12], %f499;
$L__BB0_163:
	ret;

}


// ===== COMPILED SASS (sm_100) =====

	.target	sm_100

	.elftype	@"ET_EXEC"


//--------------------- .note.nv.tkinfo           --------------------------
	.section	.note.nv.tkinfo,"",@"SHT_NOTE"
	.sectionflags	@"SHF_NOTE_NV_TKINFO"
	.tkinfo
        /*0018*/ 	.word	0x00000002
        /*0030*/ 	.string	""
        /*0030*/ 	.string	"ptxas"
        /*0030*/ 	.string	"Cuda compilation tools, release 13.0, V13.0.88"
        /*0030*/ 	.string	"Build cuda_13.0.r13.0/compiler.36424714_0"
        /*0030*/ 	.string	"-arch sm_100 -m 64 "



//--------------------- .note.nv.cuinfo           --------------------------
	.section	.note.nv.cuinfo,"",@"SHT_NOTE"
	.sectionflags	@"SHF_NOTE_NV_CUINFO"
        /*0018*/ 	.short	0x0002
        /*001a*/ 	.short	0x0064
        /*001c*/ 	.short	0x0082
	.zero		2


//--------------------- .nv.info                  --------------------------
	.section	.nv.info,"",@"SHT_CUDA_INFO"
	.align	4


	//----- nvinfo : EIATTR_REGCOUNT
	.align		4
        /*0000*/ 	.byte	0x04, 0x2f
        /*0002*/ 	.short	(.L_1 - .L_0)
	.align		4
.L_0:
        /*0004*/ 	.word	index@(_Z15matrixKernel1stILi128ELi128ELi8ELi4ELi4EEvPfS0_S0_iii)
        /*0008*/ 	.word	0x00000038


	//----- nvinfo : EIATTR_FRAME_SIZE
	.align		4
.L_1:
        /*000c*/ 	.byte	0x04, 0x11
        /*000e*/ 	.short	(.L_3 - .L_2)
	.align		4
.L_2:
        /*0010*/ 	.word	index@(_Z15matrixKernel1stILi128ELi128ELi8ELi4ELi4EEvPfS0_S0_iii)
        /*0014*/ 	.word	0x00000000


	//----- nvinfo : EIATTR_MIN_STACK_SIZE
	.align		4
.L_3:
        /*0018*/ 	.byte	0x04, 0x12
        /*001a*/ 	.short	(.L_5 - .L_4)
	.align		4
.L_4:
        /*001c*/ 	.word	index@(_Z15matrixKernel1stILi128ELi128ELi8ELi4ELi4EEvPfS0_S0_iii)
        /*0020*/ 	.word	0x00000000
.L_5:


//--------------------- .nv.compat                --------------------------
	.section	.nv.compat,"",@"SHT_CUDA_COMPAT_INFO"
	.align	4
        /*0000*/ 	.byte	0x02, 0x09, 0x00, 0x00, 0x02, 0x02, 0x01, 0x00, 0x02, 0x05, 0x05, 0x00, 0x03, 0x07, 0x01, 0x01
        /*0010*/ 	.byte	0x02, 0x03, 0x00, 0x00, 0x02, 0x06, 0x01, 0x00, 0x04, 0x0b, 0x08, 0x00, 0x09, 0x00, 0x00, 0x00
        /*0020*/ 	.byte	0x00, 0x00, 0x00, 0x00


//--------------------- .nv.info._Z15matrixKernel1stILi128ELi128ELi8ELi4ELi4EEvPfS0_S0_iii --------------------------
	.section	.nv.info._Z15matrixKernel1stILi128ELi128ELi8ELi4ELi4EEvPfS0_S0_iii,"",@"SHT_CUDA_INFO"
	.sectionflags	@""
	.align	4


	//----- nvinfo : EIATTR_CUDA_API_VERSION
	.align		4
        /*0000*/ 	.byte	0x04, 0x37
        /*0002*/ 	.short	(.L_7 - .L_6)
.L_6:
        /*0004*/ 	.word	0x00000082


	//----- nvinfo : EIATTR_KPARAM_INFO
	.align		4
.L_7:
        /*0008*/ 	.byte	0x04, 0x17
        /*000a*/ 	.short	(.L_9 - .L_8)
.L_8:
        /*000c*/ 	.word	0x00000000
        /*0010*/ 	.short	0x0005
        /*0012*/ 	.short	0x0020
        /*0014*/ 	.byte	0x00, 0xf0, 0x11, 0x00


	//----- nvinfo : EIATTR_KPARAM_INFO
	.align		4
.L_9:
        /*0018*/ 	.byte	0x04, 0x17
        /*001a*/ 	.short	(.L_11 - .L_10)
.L_10:
        /*001c*/ 	.word	0x00000000
        /*0020*/ 	.short	0x0004
        /*0022*/ 	.short	0x001c
        /*0024*/ 	.byte	0x00, 0xf0, 0x11, 0x00


	//----- nvinfo : EIATTR_KPARAM_INFO
	.align		4
.L_11:
        /*0028*/ 	.byte	0x04, 0x17
        /*002a*/ 	.short	(.L_13 - .L_12)
.L_12:
        /*002c*/ 	.word	0x00000000
        /*0030*/ 	.short	0x0003
        /*0032*/ 	.short	0x0018
        /*0034*/ 	.byte	0x00, 0xf0, 0x11, 0x00


	//----- nvinfo : EIATTR_KPARAM_INFO
	.align		4
.L_13:
        /*0038*/ 	.byte	0x04, 0x17
        /*003a*/ 	.short	(.L_15 - .L_14)
.L_14:
        /*003c*/ 	.word	0x00000000
        /*0040*/ 	.short	0x0002
        /*0042*/ 	.short	0x0010
        /*0044*/ 	.byte	0x00, 0xf5, 0x21, 0x00


	//----- nvinfo : EIATTR_KPARAM_INFO
	.align		4
.L_15:
        /*0048*/ 	.byte	0x04, 0x17
        /*004a*/ 	.short	(.L_17 - .L_16)
.L_16:
        /*004c*/ 	.word	0x00000000
        /*0050*/ 	.short	0x0001
        /*0052*/ 	.short	0x0008
        /*0054*/ 	.byte	0x00, 0xf5, 0x21, 0x00


	//----- nvinfo : EIATTR_KPARAM_INFO
	.align		4
.L_17:
        /*0058*/ 	.byte	0x04, 0x17
        /*005a*/ 	.short	(.L_19 - .L_18)
.L_18:
        /*005c*/ 	.word	0x00000000
        /*0060*/ 	.short	0x0000
        /*0062*/ 	.short	0x0000
        /*0064*/ 	.byte	0x00, 0xf5, 0x21, 0x00


	//----- nvinfo : EIATTR_SPARSE_MMA_MASK
	.align		4
.L_19:
        /*0068*/ 	.byte	0x03, 0x50
        /*006a*/ 	.short	0x0000


	//----- nvinfo : EIATTR_MAXREG_COUNT
	.align		4
        /*006c*/ 	.byte	0x03, 0x1b
        /*006e*/ 	.short	0x00ff


	//----- nvinfo : EIATTR_NUM_BARRIERS
	.align		4
        /*0070*/ 	.byte	0x02, 0x4c
        /*0072*/ 	.byte	0x01
	.zero		1


	//----- nvinfo : EIATTR_MERCURY_ISA_VERSION
	.align		4
        /*0074*/ 	.byte	0x03, 0x5f
        /*0076*/ 	.short	0x0101


	//----- nvinfo : EIATTR_VRC_CTA_INIT_COUNT
	.align		4
        /*0078*/ 	.byte	0x02, 0x4a
	.zero		1
	.zero		1


	//----- nvinfo : EIATTR_EXIT_INSTR_OFFSETS
	.align		4
        /*007c*/ 	.byte	0x04, 0x1c
        /*007e*/ 	.short	(.L_21 - .L_20)


	//   ....[0]....
.L_20:
        /*0080*/ 	.word	0x000025c0


	//   ....[1]....
        /*0084*/ 	.word	0x000025e0


	//----- nvinfo : EIATTR_CBANK_PARAM_SIZE
	.align		4
.L_21:
        /*0088*/ 	.byte	0x03, 0x19
        /*008a*/ 	.short	0x0024


	//----- nvinfo : EIATTR_PARAM_CBANK
	.align		4
        /*008c*/ 	.byte	0x04, 0x0a
        /*008e*/ 	.short	(.L_23 - .L_22)
	.align		4
.L_22:
        /*0090*/ 	.word	index@(.nv.constant0._Z15matrixKernel1stILi128ELi128ELi8ELi4ELi4EEvPfS0_S0_iii)
        /*0094*/ 	.short	0x0380
        /*0096*/ 	.short	0x0024


	//----- nvinfo : EIATTR_SW_WAR
	.align		4
.L_23:
        /*0098*/ 	.byte	0x04, 0x36
        /*009a*/ 	.short	(.L_25 - .L_24)
.L_24:
        /*009c*/ 	.word	0x00000008
.L_25:


//--------------------- .nv.callgraph             --------------------------
	.section	.nv.callgraph,"",@"SHT_CUDA_CALLGRAPH"
	.align	4
	.sectionentsize	8
	.align		4
        /*0000*/ 	.word	0x00000000
	.align		4
        /*0004*/ 	.word	0xffffffff
	.align		4
        /*0008*/ 	.word	0x00000000
	.align		4
        /*000c*/ 	.word	0xfffffffe
	.align		4
        /*0010*/ 	.word	0x00000000
	.align		4
        /*0014*/ 	.word	0xfffffffd
	.align		4
        /*0018*/ 	.word	0x00000000
	.align		4
        /*001c*/ 	.word	0xfffffffc


//--------------------- .text._Z15matrixKernel1stILi128ELi128ELi8ELi4ELi4EEvPfS0_S0_iii --------------------------
	.section	.text._Z15matrixKernel1stILi128ELi128ELi8ELi4ELi4EEvPfS0_S0_iii,"ax",@progbits
	.align	128
        .global         _Z15matrixKernel1stILi128ELi128ELi8ELi4ELi4EEvPfS0_S0_iii
        .type           _Z15matrixKernel1stILi128ELi128ELi8ELi4ELi4EEvPfS0_S0_iii,@function
        .size           _Z15matrixKernel1stILi128ELi128ELi8ELi4ELi4EEvPfS0_S0_iii,(.L_x_3 - _Z15matrixKernel1stILi128ELi128ELi8ELi4ELi4EEvPfS0_S0_iii)
        .other          _Z15matrixKernel1stILi128ELi128ELi8ELi4ELi4EEvPfS0_S0_iii,@"STO_CUDA_ENTRY STV_DEFAULT"
_Z15matrixKernel1stILi128ELi128ELi8ELi4ELi4EEvPfS0_S0_iii:
.text._Z15matrixKernel1stILi128ELi128ELi8ELi4ELi4EEvPfS0_S0_iii:
[----:B------:R-:W-:Y:S01]  /*0000*/  LDC R1, c[0x0][0x37c] ;  /* 0x0000df00ff017b82 */ /* 0x000fe20000000800 */
[----:B------:R-:W0:Y:S01]  /*0010*/  S2R R0, SR_TID.Y ;  /* 0x0000000000007919 */ /* 0x000e220000002200 */
[----:B------:R-:W1:Y:S06]  /*0020*/  LDCU UR4, c[0x0][0x39c] ;  /* 0x00007380ff0477ac */ /* 0x000e6c0008000800 */
[----:B------:R-:W0:Y:S01]  /*0030*/  S2UR UR5, SR_CTAID.Y ;  /* 0x00000000000579c3 */ /* 0x000e220000002600 */
[----:B------:R-:W-:Y:S01]  /*0040*/  HFMA2 R15, -RZ, RZ, 0, 0 ;  /* 0x00000000ff0f7431 */ /* 0x000fe200000001ff */
[----:B------:R-:W-:Y:S01]  /*0050*/  CS2R R38, SRZ ;  /* 0x0000000000267805 */ /* 0x000fe2000001ff00 */
[----:B------:R-:W-:Y:S01]  /*0060*/  IMAD.MOV.U32 R41, RZ, RZ, RZ ;  /* 0x000000ffff297224 */ /* 0x000fe200078e00ff */
[----:B------:R-:W-:Y:S01]  /*0070*/  CS2R R12, SRZ ;  /* 0x00000000000c7805 */ /* 0x000fe2000001ff00 */
[----:B------:R-:W-:Y:S01]  /*0080*/  IMAD.MOV.U32 R43, RZ, RZ, RZ ;  /* 0x000000ffff2b7224 */ /* 0x000fe200078e00ff */
[----:B------:R-:W-:-:S02]  /*0090*/  CS2R R46, SRZ ;  /* 0x00000000002e7805 */ /* 0x000fc4000001ff00 */
[----:B------:R-:W-:Y:S01]  /*00a0*/  CS2R R36, SRZ ;  /* 0x0000000000247805 */ /* 0x000fe2000001ff00 */
[----:B------:R-:W0:Y:S01]  /*00b0*/  LDC R3, c[0x0][0x364] ;  /* 0x0000d900ff037b82 */ /* 0x000e220000000800 */
[----:B------:R-:W-:Y:S01]  /*00c0*/  CS2R R48, SRZ ;  /* 0x0000000000307805 */ /* 0x000fe2000001ff00 */
[----:B------:R-:W-:Y:S01]  /*00d0*/  IMAD.MOV.U32 R33, RZ, RZ, RZ ;  /* 0x000000ffff217224 */ /* 0x000fe200078e00ff */
[----:B------:R-:W-:Y:S01]  /*00e0*/  MOV R45, RZ ;  /* 0x000000ff002d7202 */ /* 0x000fe20000000f00 */
[----:B------:R-:W-:Y:S01]  /*00f0*/  IMAD.MOV.U32 R35, RZ, RZ, RZ ;  /* 0x000000ffff237224 */ /* 0x000fe200078e00ff */
[----:B------:R-:W2:Y:S01]  /*0100*/  LDCU.64 UR8, c[0x0][0x358] ;  /* 0x00006b00ff0877ac */ /* 0x000ea20008000a00 */
[----:B-1----:R-:W-:Y:S01]  /*0110*/  UISETP.GE.AND UP0, UPT, UR4, 0x1, UPT ;  /* 0x000000010400788c */ /* 0x002fe2000bf06270 */
[----:B0-----:R-:W-:-:S04]  /*0120*/  IMAD R0, R3, UR5, R0 ;  /* 0x0000000503007c24 */ /* 0x001fc8000f8e0200 */
[----:B------:R-:W-:-:S04]  /*0130*/  IMAD.SHL.U32 R0, R0, 0x4, RZ ;  /* 0x0000000400007824 */ /* 0x000fc800078e00ff */
[----:B--2---:R-:W-:Y:S05]  /*0140*/  BRA.U !UP0, `(.L_x_0) ;  /* 0x0000002108387547 */ /* 0x004fea000b800000 */
[----:B------:R-:W0:Y:S01]  /*0150*/  S2UR UR10, SR_CTAID.X ;  /* 0x00000000000a79c3 */ /* 0x000e220000002500 */
[----:B------:R-:W-:Y:S01]  /*0160*/  UIADD3 UR4, UPT, UPT, UR4, 0x7, URZ ;  /* 0x0000000704047890 */ /* 0x000fe2000fffe0ff */
[----:B------:R-:W-:Y:S01]  /*0170*/  IMAD.MOV.U32 R38, RZ, RZ, RZ ;  /* 0x000000ffff267224 */ /* 0x000fe200078e00ff */
[----:B------:R-:W1:Y:S02]  /*0180*/  LDCU.64 UR12, c[0x0][0x398] ;  /* 0x00007300ff0c77ac */ /* 0x000e640008000a00 */
[----:B------:R-:W-:-:S03]  /*0190*/  USHF.R.U32.HI UR5, URZ, 0x3, UR4 ;  /* 0x00000003ff057899 */ /* 0x000fc60008011604 */
[----:B------:R-:W-:-:S09]  /*01a0*/  UMOV UR4, URZ ;  /* 0x000000ff00047c82 */ /* 0x000fd20008000000 */
.L_x_1:
[----:B------:R-:W0:Y:S01]  /*01b0*/  S2R R17, SR_TID.X ;  /* 0x0000000000117919 */ /* 0x000e220000002100 */
[----:B------:R-:W0:Y:S01]  /*01c0*/  LDC R2, c[0x0][0x360] ;  /* 0x0000d800ff027b82 */ /* 0x000e220000000800 */
[----:B------:R-:W-:Y:S01]  /*01d0*/  USHF.L.U32 UR11, UR4, 0x3, URZ ;  /* 0x00000003040b7899 */ /* 0x000fe200080006ff */
[----:B------:R-:W-:Y:S01]  /*01e0*/  HFMA2 R28, -RZ, RZ, 0, 0 ;  /* 0x00000000ff1c7431 */ /* 0x000fe200000001ff */
[----:B------:R-:W-:Y:S01]  /*01f0*/  MOV R30, RZ ;  /* 0x000000ff001e7202 */ /* 0x000fe20000000f00 */
[----:B------:R-:W-:Y:S01]  /*0200*/  IMAD.MOV.U32 R32, RZ, RZ, RZ ;  /* 0x000000ffff207224 */ /* 0x000fe200078e00ff */
[----:B------:R-:W-:Y:S01]  /*0210*/  UIADD3 UR14, UPT, UPT, UR11, 0x1, URZ ;  /* 0x000000010b0e7890 */ /* 0x000fe2000fffe0ff */
[----:B------:R-:W-:Y:S01]  /*0220*/  IMAD.MOV.U32 R50, RZ, RZ, RZ ;  /* 0x000000ffff327224 */ /* 0x000fe200078e00ff */
[----:B------:R-:W-:Y:S01]  /*0230*/  UIADD3 UR15, UPT, UPT, UR11, 0x2, URZ ;  /* 0x000000020b0f7890 */ /* 0x000fe2000fffe0ff */
[----:B------:R-:W2:Y:S01]  /*0240*/  LDC.64 R4, c[0x0][0x380] ;  /* 0x0000e000ff047b82 */ /* 0x000ea20000000a00 */
[----:B-1----:R-:W-:-:S02]  /*0250*/  UISETP.GE.AND UP4, UPT, UR11, UR13, UPT ;  /* 0x0000000d0b00728c */ /* 0x002fc4000bf86270 */
[----:B------:R-:W-:Y:S02]  /*0260*/  UISETP.GE.AND UP3, UPT, UR14, UR13, UPT ;  /* 0x0000000d0e00728c */ /* 0x000fe4000bf66270 */
[----:B------:R-:W-:Y:S02]  /*0270*/  UISETP.GE.AND UP6, UPT, UR15, UR13, UPT ;  /* 0x0000000d0f00728c */ /* 0x000fe4000bfc6270 */
[----:B------:R-:W-:Y:S01]  /*0280*/  PLOP3.LUT P0, PT, PT, PT, UP4, 0x80, 0x8 ;  /* 0x000000000008781c */ /* 0x000fe20003f0f048 */
[----:B------:R-:W-:Y:S01]  /*0290*/  UIADD3 UR16, UPT, UPT, UR11, 0x3, URZ ;  /* 0x000000030b107890 */ /* 0x000fe2000fffe0ff */
[----:B------:R-:W-:Y:S01]  /*02a0*/  PLOP3.LUT P1, PT, PT, PT, UP3, 0x80, 0x8 ;  /* 0x000000000008781c */ /* 0x000fe20003f2f038 */
[----:B------:R-:W-:Y:S01]  /*02b0*/  UIADD3 UR17, UPT, UPT, UR11, 0x4, URZ ;  /* 0x000000040b117890 */ /* 0x000fe2000fffe0ff */
[----:B------:R-:W-:Y:S01]  /*02c0*/  PLOP3.LUT P2, PT, PT, PT, UP6, 0x80, 0x8 ;  /* 0x000000000008781c */ /* 0x000fe20003f4f068 */
[----:B------:R-:W-:Y:S01]  /*02d0*/  UISETP.GE.AND UP5, UPT, UR16, UR13, UPT ;  /* 0x0000000d1000728c */ /* 0x000fe2000bfa6270 */
[----:B------:R-:W-:Y:S01]  /*02e0*/  HFMA2 R42, -RZ, RZ, 0, 0 ;  /* 0x00000000ff2a7431 */ /* 0x000fe200000001ff */
[----:B------:R-:W-:Y:S01]  /*02f0*/  UIADD3 UR18, UPT, UPT, UR11, 0x5, URZ ;  /* 0x000000050b127890 */ /* 0x000fe2000fffe0ff */
[----:B------:R-:W-:Y:S01]  /*0300*/  IMAD.MOV.U32 R44, RZ, RZ, RZ ;  /* 0x000000ffff2c7224 */ /* 0x000fe200078e00ff */
[----:B------:R-:W-:Y:S01]  /*0310*/  UISETP.GE.AND UP2, UPT, UR17, UR13, UPT ;  /* 0x0000000d1100728c */ /* 0x000fe2000bf46270 */
[----:B------:R-:W-:Y:S01]  /*0320*/  IMAD.MOV.U32 R8, RZ, RZ, RZ ;  /* 0x000000ffff087224 */ /* 0x000fe200078e00ff */
[----:B------:R-:W-:Y:S01]  /*0330*/  UISETP.GE.AND UP1, UPT, UR18, UR13, UPT ;  /* 0x0000000d1200728c */ /* 0x000fe2000bf26270 */
[----:B------:R-:W-:-:S02]  /*0340*/  MOV R10, RZ ;  /* 0x000000ff000a7202 */ /* 0x000fc40000000f00 */
[----:B------:R-:W-:Y:S02]  /*0350*/  CS2R R20, SRZ ;  /* 0x0000000000147805 */ /* 0x000fe4000001ff00 */
[----:B------:R-:W-:Y:S01]  /*0360*/  CS2R R22, SRZ ;  /* 0x0000000000167805 */ /* 0x000fe2000001ff00 */
[----:B------:R-:W-:Y:S02]  /*0370*/  HFMA2 R18, -RZ, RZ, 0, 0 ;  /* 0x00000000ff127431 */ /* 0x000fe400000001ff */
[----:B0-----:R-:W-:Y:S02]  /*0380*/  IMAD R9, R2, UR10, R17 ;  /* 0x0000000a02097c24 */ /* 0x001fe4000f8e0211 */
[----:B------:R-:W-:Y:S01]  /*0390*/  IMAD.MOV.U32 R16, RZ, RZ, RZ ;  /* 0x000000ffff107224 */ /* 0x000fe200078e00ff */
[----:B------:R-:W-:Y:S01]  /*03a0*/  CS2R R26, SRZ ;  /* 0x00000000001a7805 */ /* 0x000fe2000001ff00 */
[----:B------:R-:W-:Y:S02]  /*03b0*/  IMAD.SHL.U32 R9, R9, 0x4, RZ ;  /* 0x0000000409097824 */ /* 0x000fe400078e00ff */
[----:B------:R-:W-:Y:S01]  /*03c0*/  IMAD.MOV.U32 R14, RZ, RZ, RZ ;  /* 0x000000ffff0e7224 */ /* 0x000fe200078e00ff */
[----:B------:R-:W0:Y:S01]  /*03d0*/  S2UR UR7, SR_CgaCtaId ;  /* 0x00000000000779c3 */ /* 0x000e220000008800 */
[----:B------:R-:W-:Y:S01]  /*03e0*/  IMAD.U32 R2, RZ, RZ, UR11 ;  /* 0x0000000bff027e24 */ /* 0x000fe2000f8e00ff */
[----:B------:R-:W-:-:S02]  /*03f0*/  ISETP.GE.OR P0, PT, R9, UR12, P0 ;  /* 0x0000000c09007c0c */ /* 0x000fc40008706670 */
[C---:B------:R-:W-:Y:S01]  /*0400*/  ISETP.GE.OR P1, PT, R9.reuse, UR12, P1 ;  /* 0x0000000c09007c0c */ /* 0x040fe20008f26670 */
[C---:B------:R-:W-:Y:S01]  /*0410*/  IMAD R7, R9.reuse, UR13, R2 ;  /* 0x0000000d09077c24 */ /* 0x040fe2000f8e0202 */
[----:B------:R-:W-:Y:S02]  /*0420*/  ISETP.GE.OR P2, PT, R9, UR12, P2 ;  /* 0x0000000c09007c0c */ /* 0x000fe40009746670 */
[----:B------:R-:W-:Y:S01]  /*0430*/  MOV R24, RZ ;  /* 0x000000ff00187202 */ /* 0x000fe20000000f00 */
[----:B--2---:R-:W-:Y:S01]  /*0440*/  IMAD.WIDE R2, R7, 0x4, R4 ;  /* 0x0000000407027825 */ /* 0x004fe200078e0204 */
[----:B------:R-:W-:-:S03]  /*0450*/  UMOV UR6, 0x400 ;  /* 0x0000040000067882 */ /* 0x000fc60000000000 */
[----:B------:R-:W-:Y:S02]  /*0460*/  HFMA2 R40, -RZ, RZ, 0, 0 ;  /* 0x00000000ff287431 */ /* 0x000fe400000001ff */
[----:B------:R-:W-:Y:S01]  /*0470*/  IMAD.MOV.U32 R34, RZ, RZ, RZ ;  /* 0x000000ffff227224 */ /* 0x000fe200078e00ff */
[----:B------:R-:W-:Y:S01]  /*0480*/  CS2R R52, SRZ ;  /* 0x0000000000347805 */ /* 0x000fe2000001ff00 */
[----:B------:R-:W2:Y:S01]  /*0490*/  @!P0 LDG.E R28, desc[UR8][R2.64] ;  /* 0x00000008021c8981 */ /* 0x000ea2000c1e1900 */
[----:B------:R-:W1:Y:S03]  /*04a0*/  LDC R25, c[0x0][0x3a0] ;  /* 0x0000e800ff197b82 */ /* 0x000e660000000800 */
[----:B------:R-:W3:Y:S04]  /*04b0*/  @!P1 LDG.E R30, desc[UR8][R2.64+0x4] ;  /* 0x00000408021e9981 */ /* 0x000ee8000c1e1900 */
[----:B------:R-:W4:Y:S01]  /*04c0*/  @!P2 LDG.E R32, desc[UR8][R2.64+0x8] ;  /* 0x000008080220a981 */ /* 0x000f22000c1e1900 */
[----:B------:R-:W-:Y:S01]  /*04d0*/  PLOP3.LUT P2, PT, PT, PT, UP5, 0x80, 0x8 ;  /* 0x000000000008781c */ /* 0x000fe20003f4f058 */
[----:B------:R-:W-:Y:S01]  /*04e0*/  UIADD3 UR19, UPT, UPT, UR11, 0x6, URZ ;  /* 0x000000060b137890 */ /* 0x000fe2000fffe0ff */
[----:B------:R-:W-:Y:S01]  /*04f0*/  PLOP3.LUT P1, PT, PT, PT, UP2, 0x80, 0x8 ;  /* 0x000000000008781c */ /* 0x000fe20003f2f028 */
[----:B------:R-:W-:Y:S01]  /*0500*/  UIADD3 UR20, UPT, UPT, UR11, 0x7, URZ ;  /* 0x000000070b147890 */ /* 0x000fe2000fffe0ff */
[----:B------:R-:W-:Y:S01]  /*0510*/  ISETP.GE.OR P2, PT, R9, UR12, P2 ;  /* 0x0000000c09007c0c */ /* 0x000fe20009746670 */
[----:B------:R-:W-:Y:S01]  /*0520*/  UISETP.GE.AND UP0, UPT, UR19, UR13, UPT ;  /* 0x0000000d1300728c */ /* 0x000fe2000bf06270 */
[----:B------:R-:W-:-:S02]  /*0530*/  PLOP3.LUT P0, PT, PT, PT, UP1, 0x80, 0x8 ;  /* 0x000000000008781c */ /* 0x000fc40003f0f018 */
[C---:B------:R-:W-:Y:S02]  /*0540*/  ISETP.GE.OR P1, PT, R9.reuse, UR12, P1 ;  /* 0x0000000c09007c0c */ /* 0x040fe40008f26670 */
[C---:B------:R-:W-:Y:S02]  /*0550*/  ISETP.GE.OR P0, PT, R9.reuse, UR12, P0 ;  /* 0x0000000c09007c0c */ /* 0x040fe40008706670 */
[----:B------:R-:W-:Y:S02]  /*0560*/  PLOP3.LUT P5, PT, PT, PT, UP0, 0x80, 0x8 ;  /* 0x000000000008781c */ /* 0x000fe40003faf008 */
[----:B------:R-:W-:Y:S02]  /*0570*/  PLOP3.LUT P6, PT, PT, PT, UP6, 0x80, 0x8 ;  /* 0x000000000008781c */ /* 0x000fe40003fcf068 */
[----:B------:R-:W-:Y:S01]  /*0580*/  ISETP.GE.OR P5, PT, R9, UR12, P5 ;  /* 0x0000000c09007c0c */ /* 0x000fe2000afa6670 */
[----:B------:R-:W5:Y:S01]  /*0590*/  @!P2 LDG.E R50, desc[UR8][R2.64+0xc] ;  /* 0x00000c080232a981 */ /* 0x000f62000c1e1900 */
[----:B------:R-:W-:-:S02]  /*05a0*/  PLOP3.LUT P4, PT, PT, PT, UP6, 0x80, 0x8 ;  /* 0x000000000008781c */ /* 0x000fc40003f8f068 */
[----:B------:R-:W-:Y:S01]  /*05b0*/  PLOP3.LUT P3, PT, PT, PT, UP6, 0x80, 0x8 ;  /* 0x000000000008781c */ /* 0x000fe20003f6f068 */
[----:B------:R-:W5:Y:S04]  /*05c0*/  @!P1 LDG.E R42, desc[UR8][R2.64+0x10] ;  /* 0x00001008022a9981 */ /* 0x000f68000c1e1900 */
[----:B------:R-:W5:Y:S01]  /*05d0*/  @!P0 LDG.E R44, desc[UR8][R2.64+0x14] ;  /* 0x00001408022c8981 */ /* 0x000f62000c1e1900 */
[----:B------:R-:W-:Y:S02]  /*05e0*/  PLOP3.LUT P2, PT, PT, PT, UP6, 0x80, 0x8 ;  /* 0x000000000008781c */ /* 0x000fe40003f4f068 */
[----:B------:R-:W-:Y:S01]  /*05f0*/  PLOP3.LUT P1, PT, PT, PT, UP6, 0x80, 0x8 ;  /* 0x000000000008781c */ /* 0x000fe20003f2f068 */
[----:B------:R-:W5:Y:S01]  /*0600*/  @!P5 LDG.E R8, desc[UR8][R2.64+0x18] ;  /* 0x000018080208d981 */ /* 0x000f62000c1e1900 */
[----:B------:R-:W-:Y:S01]  /*0610*/  PLOP3.LUT P0, PT, PT, PT, UP6, 0x80, 0x8 ;  /* 0x000000000008781c */ /* 0x000fe20003f0f068 */
[----:B------:R-:W-:-:S06]  /*0620*/  UISETP.GE.AND UP6, UPT, UR20, UR13, UPT ;  /* 0x0000000d1400728c */ /* 0x000fcc000bfc6270 */
[----:B------:R-:W-:-:S04]  /*0630*/  PLOP3.LUT P5, PT, PT, PT, UP6, 0x80, 0x8 ;  /* 0x000000000008781c */ /* 0x000fc80003faf068 */
[C---:B------:R-:W-:Y:S01]  /*0640*/  ISETP.GE.OR P5, PT, R9.reuse, UR12, P5 ;  /* 0x0000000c09007c0c */ /* 0x040fe2000afa6670 */
[----:B------:R-:W-:Y:S01]  /*0650*/  VIADD R11, R9, 0x1 ;  /* 0x00000001090b7836 */ /* 0x000fe20000000000 */
[----:B------:R-:W-:-:S11]  /*0660*/  IADD3 R19, PT, PT, R7, UR13, RZ ;  /* 0x0000000d07137c10 */ /* 0x000fd6000fffe0ff */
[----:B------:R0:W5:Y:S01]  /*0670*/  @!P5 LDG.E R10, desc[UR8][R2.64+0x1c] ;  /* 0x00001c08020ad981 */ /* 0x000162000c1e1900 */
[----:B------:R-:W-:-:S04]  /*0680*/  PLOP3.LUT P5, PT, PT, PT, UP4, 0x80, 0x8 ;  /* 0x000000000008781c */ /* 0x000fc80003faf048 */
[----:B------:R-:W-:Y:S01]  /*0690*/  ISETP.GE.OR P5, PT, R11, UR12, P5 ;  /* 0x0000000c0b007c0c */ /* 0x000fe2000afa6670 */
[----:B------:R-:W-:-:S12]  /*06a0*/  IMAD.WIDE R6, R19, 0x4, R4 ;  /* 0x0000000413067825 */ /* 0x000fd800078e0204 */
[----:B------:R-:W5:Y:S01]  /*06b0*/  @!P5 LDG.E R20, desc[UR8][R6.64] ;  /* 0x000000080614d981 */ /* 0x000f62000c1e1900 */
[----:B------:R-:W-:-:S04]  /*06c0*/  PLOP3.LUT P5, PT, PT, PT, UP3, 0x80, 0x8 ;  /* 0x000000000008781c */ /* 0x000fc80003faf038 */
[C---:B------:R-:W-:Y:S02]  /*06d0*/  ISETP.GE.OR P5, PT, R11.reuse, UR12, P5 ;  /* 0x0000000c0b007c0c */ /* 0x040fe4000afa6670 */
[----:B------:R-:W-:-:S11]  /*06e0*/  ISETP.GE.OR P6, PT, R11, UR12, P6 ;  /* 0x0000000c0b007c0c */ /* 0x000fd6000b7c6670 */
[----:B------:R-:W5:Y:S01]  /*06f0*/  @!P5 LDG.E R22, desc[UR8][R6.64+0x4] ;  /* 0x000004080616d981 */ /* 0x000f62000c1e1900 */
[----:B------:R-:W-:-:S03]  /*0700*/  PLOP3.LUT P5, PT, PT, PT, UP5, 0x80, 0x8 ;  /* 0x000000000008781c */ /* 0x000fc60003faf058 */
[----:B------:R-:W5:Y:S01]  /*0710*/  @!P6 LDG.E R16, desc[UR8][R6.64+0x8] ;  /* 0x000008080610e981 */ /* 0x000f62000c1e1900 */
[----:B------:R-:W-:Y:S02]  /*0720*/  ISETP.GE.OR P5, PT, R11, UR12, P5 ;  /* 0x0000000c0b007c0c */ /* 0x000fe4000afa6670 */
[----:B------:R-:W-:-:S04]  /*0730*/  PLOP3.LUT P6, PT, PT, PT, UP2, 0x80, 0x8 ;  /* 0x000000000008781c */ /* 0x000fc80003fcf028 */
[----:B------:R-:W-:-:S07]  /*0740*/  ISETP.GE.OR P6, PT, R11, UR12, P6 ;  /* 0x0000000c0b007c0c */ /* 0x000fce000b7c6670 */
[----:B------:R-:W5:Y:S01]  /*0750*/  @!P5 LDG.E R18, desc[UR8][R6.64+0xc] ;  /* 0x00000c080612d981 */ /* 0x000f62000c1e1900 */
[----:B------:R-:W-:-:S04]  /*0760*/  PLOP3.LUT P5, PT, PT, PT, UP1, 0x80, 0x8 ;  /* 0x000000000008781c */ /* 0x000fc80003faf018 */
[----:B------:R-:W-:Y:S01]  /*0770*/  ISETP.GE.OR P5, PT, R11, UR12, P5 ;  /* 0x0000000c0b007c0c */ /* 0x000fe2000afa6670 */
[----:B------:R-:W5:Y:S01]  /*0780*/  @!P6 LDG.E R14, desc[UR8][R6.64+0x10] ;  /* 0x00001008060ee981 */ /* 0x000f62000c1e1900 */
[----:B------:R-:W-:-:S04]  /*0790*/  PLOP3.LUT P6, PT, PT, PT, UP0, 0x80, 0x8 ;  /* 0x000000000008781c */ /* 0x000fc80003fcf008 */
[----:B------:R-:W-:-:S07]  /*07a0*/  ISETP.GE.OR P6, PT, R11, UR12, P6 ;  /* 0x0000000c0b007c0c */ /* 0x000fce000b7c6670 */
[----:B------:R-:W5:Y:S01]  /*07b0*/  @!P5 LDG.E R26, desc[UR8][R6.64+0x14] ;  /* 0x00001408061ad981 */ /* 0x000f62000c1e1900 */
[----:B------:R-:W-:-:S04]  /*07c0*/  PLOP3.LUT P5, PT, PT, PT, UP6, 0x80, 0x8 ;  /* 0x000000000008781c */ /* 0x000fc80003faf068 */
[----:B------:R-:W-:Y:S01]  /*07d0*/  ISETP.GE.OR P5, PT, R11, UR12, P5 ;  /* 0x0000000c0b007c0c */ /* 0x000fe2000afa6670 */
[----:B0-----:R-:W-:Y:S01]  /*07e0*/  IMAD.MOV.U32 R2, RZ, RZ, RZ ;  /* 0x000000ffff027224 */ /* 0x001fe200078e00ff */
[----:B------:R-:W5:Y:S01]  /*07f0*/  @!P6 LDG.E R24, desc[UR8][R6.64+0x18] ;  /* 0x000018080618e981 */ /* 0x000f62000c1e1900 */
[----:B------:R-:W-:Y:S01]  /*0800*/  PLOP3.LUT P6, PT, PT, PT, UP4, 0x80, 0x8 ;  /* 0x000000000008781c */ /* 0x000fe20003fcf048 */
[----:B------:R-:W-:Y:S01]  /*0810*/  ULEA UR6, UR7, UR6, 0x18 ;  /* 0x0000000607067291 */ /* 0x000fe2000f8ec0ff */
[----:B------:R-:W-:-:S08]  /*0820*/  IADD3 R11, PT, PT, R9, 0x2, RZ ;  /* 0x00000002090b7810 */ /* 0x000fd00007ffe0ff */
[----:B------:R0:W5:Y:S01]  /*0830*/  @!P5 LDG.E R2, desc[UR8][R6.64+0x1c] ;  /* 0x00001c080602d981 */ /* 0x000162000c1e1900 */
[----:B------:R-:W-:Y:S02]  /*0840*/  PLOP3.LUT P5, PT, PT, PT, UP3, 0x80, 0x8 ;  /* 0x000000000008781c */ /* 0x000fe40003faf038 */
[C---:B------:R-:W-:Y:S02]  /*0850*/  ISETP.GE.OR P6, PT, R11.reuse, UR12, P6 ;  /* 0x0000000c0b007c0c */ /* 0x040fe4000b7c6670 */
[----:B------:R-:W-:Y:S02]  /*0860*/  ISETP.GE.OR P5, PT, R11, UR12, P5 ;  /* 0x0000000c0b007c0c */ /* 0x000fe4000afa6670 */
[----:B------:R-:W-:Y:S01]  /*0870*/  LEA R3, R17, UR6, 0x7 ;  /* 0x0000000611037c11 */ /* 0x000fe2000f8e38ff */
[----:B------:R-:W-:-:S04]  /*0880*/  VIADD R17, R19, UR13 ;  /* 0x0000000d13117c36 */ /* 0x000fc80008000000 */
[----:B0-----:R-:W-:-:S05]  /*0890*/  IMAD.WIDE R6, R17, 0x4, R4 ;  /* 0x0000000411067825 */ /* 0x001fca00078e0204 */
[----:B------:R-:W5:Y:S01]  /*08a0*/  @!P6 LDG.E R40, desc[UR8][R6.64] ;  /* 0x000000080628e981 */ /* 0x000f62000c1e1900 */
[----:B------:R-:W-:-:S03]  /*08b0*/  PLOP3.LUT P6, PT, PT, PT, UP5, 0x80, 0x8 ;  /* 0x000000000008781c */ /* 0x000fc60003fcf058 */
[----:B------:R-:W5:Y:S01]  /*08c0*/  @!P5 LDG.E R34, desc[UR8][R6.64+0x4] ;  /* 0x000004080622d981 */ /* 0x000f62000c1e1900 */
[----:B------:R-:W-:Y:S02]  /*08d0*/  PLOP3.LUT P5, PT, PT, PT, UP2, 0x80, 0x8 ;  /* 0x000000000008781c */ /* 0x000fe40003faf028 */
[C---:B------:R-:W-:Y:S02]  /*08e0*/  ISETP.GE.OR P4, PT, R11.reuse, UR12, P4 ;  /* 0x0000000c0b007c0c */ /* 0x040fe4000a786670 */
[C---:B------:R-:W-:Y:S02]  /*08f0*/  ISETP.GE.OR P6, PT, R11.reuse, UR12, P6 ;  /* 0x0000000c0b007c0c */ /* 0x040fe4000b7c6670 */
[----:B------:R-:W-:Y:S02]  /*0900*/  ISETP.GE.OR P5, PT, R11, UR12, P5 ;  /* 0x0000000c0b007c0c */ /* 0x000fe4000afa6670 */
[----:B------:R-:W-:Y:S01]  /*0910*/  IADD3 R9, PT, PT, R9, 0x3, RZ ;  /* 0x0000000309097810 */ /* 0x000fe20007ffe0ff */
[----:B------:R-:W-:-:S03]  /*0920*/  VIADD R17, R17, UR13 ;  /* 0x0000000d11117c36 */ /* 0x000fc60008000000 */
[----:B------:R-:W-:Y:S01]  /*0930*/  ISETP.GE.OR P3, PT, R9, UR12, P3 ;  /* 0x0000000c09007c0c */ /* 0x000fe20009f66670 */
[----:B------:R-:W-:-:S04]  /*0940*/  IMAD.WIDE R4, R17, 0x4, R4 ;  /* 0x0000000411047825 */ /* 0x000fc800078e0204 */
[----:B------:R-:W-:Y:S02]  /*0950*/  HFMA2 R17, -RZ, RZ, 0, 0 ;  /* 0x00000000ff117431 */ /* 0x000fe400000001ff */
[----:B------:R-:W-:Y:S01]  /*0960*/  IMAD.MOV.U32 R19, RZ, RZ, RZ ;  /* 0x000000ffff137224 */ /* 0x000fe200078e00ff */
[----:B--2---:R0:W-:Y:S04]  /*0970*/  STS [R3], R28 ;  /* 0x0000001c03007388 */ /* 0x0041e80000000800 */
[----:B---3--:R2:W-:Y:S04]  /*0980*/  STS [R3+0x4], R30 ;  /* 0x0000041e03007388 */ /* 0x0085e80000000800 */
[----:B----4-:R3:W-:Y:S01]  /*0990*/  STS [R3+0x8], R32 ;  /* 0x0000082003007388 */ /* 0x0107e20000000800 */
[----:B0-----:R-:W-:-:S02]  /*09a0*/  CS2R R28, SRZ ;  /* 0x00000000001c7805 */ /* 0x001fc4000001ff00 */
[----:B--2---:R-:W-:-:S04]  /*09b0*/  CS2R R30, SRZ ;  /* 0x00000000001e7805 */ /* 0x004fc8000001ff00 */
[----:B------:R-:W2:Y:S01]  /*09c0*/  @!P5 LDG.E R28, desc[UR8][R6.64+0x10] ;  /* 0x00001008061cd981 */ /* 0x000ea2000c1e1900 */
[----:B---3--:R-:W-:-:S03]  /*09d0*/  MOV R32, RZ ;  /* 0x000000ff00207202 */ /* 0x008fc60000000f00 */
[----:B------:R-:W3:Y:S01]  /*09e0*/  @!P6 LDG.E R30, desc[UR8][R6.64+0xc] ;  /* 0x00000c08061ee981 */ /* 0x000ee2000c1e1900 */
[----:B------:R-:W-:Y:S02]  /*09f0*/  PLOP3.LUT P6, PT, PT, PT, UP0, 0x80, 0x8 ;  /* 0x000000000008781c */ /* 0x000fe40003fcf008 */
[----:B------:R-:W-:Y:S01]  /*0a00*/  PLOP3.LUT P5, PT, PT, PT, UP6, 0x80, 0x8 ;  /* 0x000000000008781c */ /* 0x000fe20003faf068 */
[----:B------:R-:W4:Y:S01]  /*0a10*/  @!P4 LDG.E R32, desc[UR8][R6.64+0x8] ;  /* 0x000008080620c981 */ /* 0x000f22000c1e1900 */
[----:B------:R-:W-:Y:S02]  /*0a20*/  PLOP3.LUT P4, PT, PT, PT, UP1, 0x80, 0x8 ;  /* 0x000000000008781c */ /* 0x000fe40003f8f018 */
[C---:B------:R-:W-:Y:S02]  /*0a30*/  ISETP.GE.OR P6, PT, R11.reuse, UR12, P6 ;  /* 0x0000000c0b007c0c */ /* 0x040fe4000b7c6670 */
[C---:B------:R-:W-:Y:S02]  /*0a40*/  ISETP.GE.OR P4, PT, R11.reuse, UR12, P4 ;  /* 0x0000000c0b007c0c */ /* 0x040fe4000a786670 */
[----:B------:R-:W-:Y:S01]  /*0a50*/  ISETP.GE.OR P5, PT, R11, UR12, P5 ;  /* 0x0000000c0b007c0c */ /* 0x000fe2000afa6670 */
[----:B-----5:R0:W-:Y:S01]  /*0a60*/  STS [R3+0xc], R50 ;  /* 0x00000c3203007388 */ /* 0x0201e20000000800 */
[----:B------:R-:W-:-:S07]  /*0a70*/  IMAD.MOV.U32 R11, RZ, RZ, RZ ;  /* 0x000000ffff0b7224 */ /* 0x000fce00078e00ff */
[----:B------:R-:W5:Y:S01]  /*0a80*/  @!P6 LDG.E R52, desc[UR8][R6.64+0x18] ;  /* 0x000018080634e981 */ /* 0x000f62000c1e1900 */
[----:B0-----:R-:W-:Y:S02]  /*0a90*/  CS2R R50, SRZ ;  /* 0x0000000000327805 */ /* 0x001fe4000001ff00 */
[----:B------:R-:W-:Y:S01]  /*0aa0*/  PLOP3.LUT P6, PT, PT, PT, UP5, 0x80, 0x8 ;  /* 0x000000000008781c */ /* 0x000fe20003fcf058 */
[----:B------:R-:W5:Y:S01]  /*0ab0*/  @!P4 LDG.E R11, desc[UR8][R6.64+0x14] ;  /* 0x00001408060bc981 */ /* 0x000f62000c1e1900 */
[----:B------:R-:W-:-:S03]  /*0ac0*/  PLOP3.LUT P4, PT, PT, PT, UP3, 0x80, 0x8 ;  /* 0x000000000008781c */ /* 0x000fc60003f8f038 */
[----:B------:R0:W5:Y:S01]  /*0ad0*/  @!P5 LDG.E R50, desc[UR8][R6.64+0x1c] ;  /* 0x00001c080632d981 */ /* 0x000162000c1e1900 */
[----:B------:R-:W-:Y:S02]  /*0ae0*/  PLOP3.LUT P5, PT, PT, PT, UP4, 0x80, 0x8 ;  /* 0x000000000008781c */ /* 0x000fe40003faf048 */
[C---:B------:R-:W-:Y:S02]  /*0af0*/  ISETP.GE.OR P4, PT, R9.reuse, UR12, P4 ;  /* 0x0000000c09007c0c */ /* 0x040fe4000a786670 */
[C---:B------:R-:W-:Y:S02]  /*0b00*/  ISETP.GE.OR P5, PT, R9.reuse, UR12, P5 ;  /* 0x0000000c09007c0c */ /* 0x040fe4000afa6670 */
[----:B------:R-:W-:Y:S01]  /*0b10*/  ISETP.GE.OR P6, PT, R9, UR12, P6 ;  /* 0x0000000c09007c0c */ /* 0x000fe2000b7c6670 */
[----:B------:R1:W-:Y:S01]  /*0b20*/  STS [R3+0x10], R42 ;  /* 0x0000102a03007388 */ /* 0x0003e20000000800 */
[----:B0-----:R-:W-:-:S03]  /*0b30*/  CS2R R6, SRZ ;  /* 0x0000000000067805 */ /* 0x001fc6000001ff00 */
[----:B------:R0:W-:Y:S01]  /*0b40*/  STS [R3+0x14], R44 ;  /* 0x0000142c03007388 */ /* 0x0001e20000000800 */
[----:B-1----:R-:W-:-:S05]  /*0b50*/  MOV R42, RZ ;  /* 0x000000ff002a7202 */ /* 0x002fca0000000f00 */
[----:B------:R-:W5:Y:S01]  /*0b60*/  @!P5 LDG.E R17, desc[UR8][R4.64] ;  /* 0x000000080411d981 */ /* 0x000f62000c1e1900 */
[----:B0-----:R-:W-:-:S03]  /*0b70*/  IMAD.MOV.U32 R44, RZ, RZ, RZ ;  /* 0x000000ffff2c7224 */ /* 0x001fc600078e00ff */
[----:B------:R-:W5:Y:S01]  /*0b80*/  @!P6 LDG.E R6, desc[UR8][R4.64+0xc] ;  /* 0x00000c080406e981 */ /* 0x000f62000c1e1900 */
[----:B------:R-:W-:Y:S02]  /*0b90*/  PLOP3.LUT P5, PT, PT, PT, UP2, 0x80, 0x8 ;  /* 0x000000000008781c */ /* 0x000fe40003faf028 */
[----:B------:R-:W-:Y:S01]  /*0ba0*/  PLOP3.LUT P6, PT, PT, PT, UP6, 0x80, 0x8 ;  /* 0x000000000008781c */ /* 0x000fe20003fcf068 */
[----:B------:R-:W5:Y:S01]  /*0bb0*/  @!P3 LDG.E R42, desc[UR8][R4.64+0x8] ;  /* 0x00000808042ab981 */ /* 0x000f62000c1e1900 */
[----:B------:R-:W-:-:S03]  /*0bc0*/  PLOP3.LUT P3, PT, PT, PT, UP0, 0x80, 0x8 ;  /* 0x000000000008781c */ /* 0x000fc60003f6f008 */
[----:B------:R-:W5:Y:S01]  /*0bd0*/  @!P4 LDG.E R44, desc[UR8][R4.64+0x4] ;  /* 0x00000408042cc981 */ /* 0x000f62000c1e1900 */
[----:B------:R-:W-:Y:S02]  /*0be0*/  PLOP3.LUT P4, PT, PT, PT, UP1, 0x80, 0x8 ;  /* 0x000000000008781c */ /* 0x000fe40003f8f018 */
[C---:B------:R-:W-:Y:S02]  /*0bf0*/  ISETP.GE.OR P5, PT, R9.reuse, UR12, P5 ;  /* 0x0000000c09007c0c */ /* 0x040fe4000afa6670 */
[C---:B------:R-:W-:Y:S02]  /*0c00*/  ISETP.GE.OR P4, PT, R9.reuse, UR12, P4 ;  /* 0x0000000c09007c0c */ /* 0x040fe4000a786670 */
[C---:B------:R-:W-:Y:S02]  /*0c10*/  ISETP.GE.OR P3, PT, R9.reuse, UR12, P3 ;  /* 0x0000000c09007c0c */ /* 0x040fe40009f66670 */
[----:B------:R-:W-:-:S07]  /*0c20*/  ISETP.GE.OR P6, PT, R9, UR12, P6 ;  /* 0x0000000c09007c0c */ /* 0x000fce000b7c6670 */
[----:B------:R-:W5:Y:S04]  /*0c30*/  @!P5 LDG.E R7, desc[UR8][R4.64+0x10] ;  /* 0x000010080407d981 */ /* 0x000f68000c1e1900 */
[----:B------:R-:W5:Y:S04]  /*0c40*/  @!P4 LDG.E R19, desc[UR8][R4.64+0x14] ;  /* 0x000014080413c981 */ /* 0x000f68000c1e1900 */
[----:B------:R-:W5:Y:S04]  /*0c50*/  @!P3 LDG.E R21, desc[UR8][R4.64+0x18] ;  /* 0x000018080415b981 */ /* 0x000f68000c1e1900 */
[----:B------:R0:W5:Y:S04]  /*0c60*/  @!P6 LDG.E R23, desc[UR8][R4.64+0x1c] ;  /* 0x00001c080417e981 */ /* 0x000168000c1e1900 */
[----:B------:R1:W-:Y:S04]  /*0c70*/  STS [R3+0x18], R8 ;  /* 0x0000180803007388 */ /* 0x0003e80000000800 */
[----:B------:R-:W-:Y:S01]  /*0c80*/  STS [R3+0x1c], R10 ;  /* 0x00001c0a03007388 */ /* 0x000fe20000000800 */
[----:B-1----:R-:W1:Y:S03]  /*0c90*/  LDC.64 R8, c[0x0][0x388] ;  /* 0x0000e200ff087b82 */ /* 0x002e660000000a00 */
[----:B------:R-:W-:Y:S04]  /*0ca0*/  STS [R3+0x20], R20 ;  /* 0x0000201403007388 */ /* 0x000fe80000000800 */
[----:B------:R-:W-:Y:S04]  /*0cb0*/  STS [R3+0x24], R22 ;  /* 0x0000241603007388 */ /* 0x000fe80000000800 */
[----:B------:R-:W-:Y:S04]  /*0cc0*/  STS [R3+0x28], R16 ;  /* 0x0000281003007388 */ /* 0x000fe80000000800 */
[----:B------:R-:W-:Y:S04]  /*0cd0*/  STS [R3+0x2c], R18 ;  /* 0x00002c1203007388 */ /* 0x000fe80000000800 */
[----:B------:R-:W-:Y:S04]  /*0ce0*/  STS [R3+0x30], R14 ;  /* 0x0000300e03007388 */ /* 0x000fe80000000800 */
[----:B------:R-:W-:Y:S04]  /*0cf0*/  STS [R3+0x34], R26 ;  /* 0x0000341a03007388 */ /* 0x000fe80000000800 */
[----:B------:R-:W-:Y:S04]  /*0d00*/  STS [R3+0x38], R24 ;  /* 0x0000381803007388 */ /* 0x000fe80000000800 */
[----:B------:R-:W-:Y:S01]  /*0d10*/  STS [R3+0x3c], R2 ;  /* 0x00003c0203007388 */ /* 0x000fe20000000800 */
[----:B------:R-:W-:-:S04]  /*0d20*/  PLOP3.LUT P3, PT, PT, PT, UP4, 0x80, 0x8 ;  /* 0x000000000008781c */ /* 0x000fc80003f6f048 */
[CC--:B------:R-:W-:Y:S01]  /*0d30*/  ISETP.GE.OR P3, PT, R0.reuse, R25.reuse, P3 ;  /* 0x000000190000720c */ /* 0x0c0fe20001f66670 */
[----:B------:R-:W-:Y:S04]  /*0d40*/  STS [R3+0x40], R40 ;  /* 0x0000402803007388 */ /* 0x000fe80000000800 */
[----:B------:R-:W-:Y:S01]  /*0d50*/  STS [R3+0x44], R34 ;  /* 0x0000442203007388 */ /* 0x000fe20000000800 */
[----:B0-----:R-:W-:Y:S01]  /*0d60*/  IMAD R5, R25, UR11, R0 ;  /* 0x0000000b19057c24 */ /* 0x001fe2000f8e0200 */
[----:B------:R-:W-:Y:S02]  /*0d70*/  ISETP.GE.OR P2, PT, R0, R25, P2 ;  /* 0x000000190000720c */ /* 0x000fe40001746670 */
[----:B--2---:R-:W-:Y:S04]  /*0d80*/  STS [R3+0x50], R28 ;  /* 0x0000501c03007388 */ /* 0x004fe80000000800 */
[----:B---3--:R-:W-:Y:S04]  /*0d90*/  STS [R3+0x4c], R30 ;  /* 0x00004c1e03007388 */ /* 0x008fe80000000800 */
[----:B----4-:R-:W-:Y:S04]  /*0da0*/  STS [R3+0x48], R32 ;  /* 0x0000482003007388 */ /* 0x010fe80000000800 */
[----:B-----5:R-:W-:Y:S04]  /*0db0*/  STS [R3+0x58], R52 ;  /* 0x0000583403007388 */ /* 0x020fe80000000800 */
[----:B------:R-:W-:Y:S04]  /*0dc0*/  STS [R3+0x54], R11 ;  /* 0x0000540b03007388 */ /* 0x000fe80000000800 */
        /* <DEDUP_REMOVED lines=8> */
[----:B------:R1:W-:Y:S02]  /*0e50*/  STS [R3+0x7c], R23 ;  /* 0x00007c1703007388 */ /* 0x0003e40000000800 */
[----:B-1----:R-:W-:Y:S01]  /*0e60*/  IMAD.WIDE R22, R5, 0x4, R8 ;  /* 0x0000000405167825 */ /* 0x002fe200078e0208 */
[----:B------:R-:W-:Y:S03]  /*0e70*/  BAR.SYNC.DEFER_BLOCKING 0x0 ;  /* 0x0000000000007b1d */ /* 0x000fe60000010000 */
[----:B------:R-:W-:-:S04]  /*0e80*/  IMAD R19, R25, UR15, R0 ;  /* 0x0000000f19137c24 */ /* 0x000fc8000f8e0200 */
[----:B------:R-:W-:Y:S01]  /*0e90*/  IMAD.WIDE R18, R19, 0x4, R8 ;  /* 0x0000000413127825 */ /* 0x000fe200078e0208 */
[----:B------:R-:W2:Y:S04]  /*0ea0*/  @!P3 LDG.E R31, desc[UR8][R22.64] ;  /* 0x00000008161fb981 */ /* 0x000ea8000c1e1900 */
[----:B------:R-:W3:Y:S01]  /*0eb0*/  @!P2 LDG.E R51, desc[UR8][R18.64] ;  /* 0x000000081233a981 */ /* 0x000ee2000c1e1900 */
[----:B------:R-:W-:-:S04]  /*0ec0*/  PLOP3.LUT P5, PT, PT, PT, UP3, 0x80, 0x8 ;  /* 0x000000000008781c */ /* 0x000fc80003faf038 */
[----:B------:R-:W-:Y:S01]  /*0ed0*/  ISETP.GE.OR P5, PT, R0, R25, P5 ;  /* 0x000000190000720c */ /* 0x000fe20002fa6670 */
[----:B------:R-:W-:Y:S01]  /*0ee0*/  IMAD R7, R25, UR14, R0 ;  /* 0x0000000e19077c24 */ /* 0x000fe2000f8e0200 */
[----:B------:R-:W-:-:S03]  /*0ef0*/  PLOP3.LUT P6, PT, PT, PT, UP5, 0x80, 0x8 ;  /* 0x000000000008781c */ /* 0x000fc60003fcf058 */
[----:B------:R-:W-:Y:S01]  /*0f00*/  IMAD.WIDE R20, R7, 0x4, R8 ;  /* 0x0000000407147825 */ /* 0x000fe200078e0208 */
[----:B------:R-:W-:-:S03]  /*0f10*/  ISETP.GE.OR P6, PT, R0, R25, P6 ;  /* 0x000000190000720c */ /* 0x000fc600037c6670 */
[----:B------:R-:W-:-:S04]  /*0f20*/  IMAD R17, R25, UR16, R0 ;  /* 0x0000001019117c24 */ /* 0x000fc8000f8e0200 */
[----:B------:R-:W4:Y:S01]  /*0f30*/  @!P5 LDG.E R29, desc[UR8][R20.64] ;  /* 0x00000008141dd981 */ /* 0x000f22000c1e1900 */
[----:B------:R-:W-:-:S05]  /*0f40*/  IMAD.WIDE R16, R17, 0x4, R8 ;  /* 0x0000000411107825 */ /* 0x000fca00078e0208 */
[----:B------:R-:W5:Y:S01]  /*0f50*/  @!P6 LDG.E R53, desc[UR8][R16.64] ;  /* 0x000000081035e981 */ /* 0x000f62000c1e1900 */
[----:B------:R-:W-:Y:S01]  /*0f60*/  IMAD.U32 R14, RZ, RZ, UR13 ;  /* 0x0000000dff0e7e24 */ /* 0x000fe2000f8e00ff */
[----:B------:R-:W-:-:S04]  /*0f70*/  ISETP.GE.AND P2, PT, R0, R25, PT ;  /* 0x000000190000720c */ /* 0x000fc80003f46270 */
[----:B------:R-:W-:Y:S01]  /*0f80*/  ISETP.LE.OR P3, PT, R14, UR18, P2 ;  /* 0x000000120e007c0c */ /* 0x000fe20009763670 */
[----:B------:R-:W-:Y:S01]  /*0f90*/  IMAD R5, R25, UR18, R0 ;  /* 0x0000001219057c24 */ /* 0x000fe2000f8e0200 */
[----:B------:R-:W0:Y:S03]  /*0fa0*/  S2R R2, SR_TID.Y ;  /* 0x0000000000027919 */ /* 0x000e260000002200 */
[----:B------:R-:W-:Y:S01]  /*0fb0*/  IMAD.WIDE R4, R5, 0x4, R8 ;  /* 0x0000000405047825 */ /* 0x000fe200078e0208 */
[----:B------:R-:W-:-:S07]  /*0fc0*/  PLOP3.LUT P4, PT, PT, PT, UP2, 0x80, 0x8 ;  /* 0x000000000008781c */ /* 0x000fce0003f8f028 */
[----:B------:R-:W5:Y:S01]  /*0fd0*/  @!P3 LDG.E R27, desc[UR8][R4.64] ;  /* 0x00000008041bb981 */ /* 0x000f62000c1e1900 */
[----:B------:R-:W-:Y:S01]  /*0fe0*/  ISETP.GE.OR P4, PT, R0, R25, P4 ;  /* 0x000000190000720c */ /* 0x000fe20002786670 */
[----:B------:R-:W-:Y:S02]  /*0ff0*/  HFMA2 R24, -RZ, RZ, 0, 0 ;  /* 0x00000000ff187431 */ /* 0x000fe400000001ff */
[C-C-:B------:R-:W-:Y:S01]  /*1000*/  IMAD R11, R25.reuse, UR17, R0.reuse ;  /* 0x00000011190b7c24 */ /* 0x140fe2000f8e0200 */
[----:B------:R-:W-:Y:S01]  /*1010*/  ISETP.LE.OR P2, PT, R14, UR19, P2 ;  /* 0x000000130e007c0c */ /* 0x000fe20009743670 */
[----:B------:R-:W-:Y:S01]  /*1020*/  UMOV UR6, 0x400 ;  /* 0x0000040000067882 */ /* 0x000fe20000000000 */
[----:B------:R-:W-:Y:S01]  /*1030*/  IMAD R7, R25, UR19, R0 ;  /* 0x0000001319077c24 */ /* 0x000fe2000f8e0200 */
[----:B------:R-:W-:Y:S01]  /*1040*/  UIADD3 UR6, UPT, UPT, UR6, 0x1000, URZ ;  /* 0x0000100006067890 */ /* 0x000fe2000fffe0ff */
[----:B------:R-:W-:Y:S01]  /*1050*/  IMAD.WIDE R10, R11, 0x4, R8 ;  /* 0x000000040b0a7825 */ /* 0x000fe200078e0208 */
[----:B------:R-:W-:-:S02]  /*1060*/  MOV R28, RZ ;  /* 0x000000ff001c7202 */ /* 0x000fc40000000f00 */
[----:B------:R-:W-:Y:S01]  /*1070*/  ULEA UR6, UR7, UR6, 0x18 ;  /* 0x0000000607067291 */ /* 0x000fe2000f8ec0ff */
[----:B------:R-:W-:Y:S01]  /*1080*/  IMAD.WIDE R6, R7, 0x4, R8 ;  /* 0x0000000407067825 */ /* 0x000fe200078e0208 */
[----:B------:R-:W5:Y:S01]  /*1090*/  @!P4 LDG.E R24, desc[UR8][R10.64] ;  /* 0x000000080a18c981 */ /* 0x000f62000c1e1900 */
[----:B------:R-:W-:Y:S02]  /*10a0*/  PLOP3.LUT P4, PT, PT, PT, UP4, 0x80, 0x8 ;  /* 0x000000000008781c */ /* 0x000fe40003f8f048 */
[----:B------:R-:W-:Y:S01]  /*10b0*/  VIADD R26, R0, 0x1 ;  /* 0x00000001001a7836 */ /* 0x000fe20000000000 */
[----:B------:R-:W5:Y:S04]  /*10c0*/  @!P2 LDG.E R28, desc[UR8][R6.64] ;  /* 0x00000008061ca981 */ /* 0x000f68000c1e1900 */
[----:B------:R-:W-:-:S02]  /*10d0*/  ISETP.GE.OR P2, PT, R26, R25, P4 ;  /* 0x000000191a00720c */ /* 0x000fc40002746670 */
[----:B0-----:R-:W-:-:S05]  /*10e0*/  LEA R2, R2, UR6, 0x4 ;  /* 0x0000000602027c11 */ /* 0x001fca000f8e20ff */
[----:B--2---:R0:W-:Y:S02]  /*10f0*/  STS [R2], R31 ;  /* 0x0000001f02007388 */ /* 0x0041e40000000800 */
[----:B0-----:R-:W-:-:S06]  /*1100*/  CS2R R30, SRZ ;  /* 0x00000000001e7805 */ /* 0x001fcc000001ff00 */
[----:B------:R-:W2:Y:S01]  /*1110*/  @!P2 LDG.E R31, desc[UR8][R22.64+0x4] ;  /* 0x00000408161fa981 */ /* 0x000ea2000c1e1900 */
[----:B------:R-:W-:-:S04]  /*1120*/  PLOP3.LUT P2, PT, PT, PT, UP3, 0x80, 0x8 ;  /* 0x000000000008781c */ /* 0x000fc80003f4f038 */
[----:B------:R-:W-:Y:S01]  /*1130*/  ISETP.GE.OR P2, PT, R26, R25, P2 ;  /* 0x000000191a00720c */ /* 0x000fe20001746670 */
[----:B---3--:R0:W-:Y:S02]  /*1140*/  STS [R2+0x400], R51 ;  /* 0x0004003302007388 */ /* 0x0081e40000000800 */
[----:B0-----:R-:W-:-:S10]  /*1150*/  IMAD.MOV.U32 R51, RZ, RZ, RZ ;  /* 0x000000ffff337224 */ /* 0x001fd400078e00ff */
[----:B------:R-:W3:Y:S01]  /*1160*/  @!P2 LDG.E R51, desc[UR8][R20.64+0x4] ;  /* 0x000004081433a981 */ /* 0x000ee2000c1e1900 */
[----:B------:R-:W-:-:S03]  /*1170*/  PLOP3.LUT P3, PT, PT, PT, UP6, 0x80, 0x8 ;  /* 0x000000000008781c */ /* 0x000fc60003f6f068 */
[----:B----4-:R0:W-:Y:S01]  /*1180*/  STS [R2+0x200], R29 ;  /* 0x0002001d02007388 */ /* 0x0101e20000000800 */
[-C--:B------:R-:W-:Y:S02]  /*1190*/  ISETP.GE.OR P3, PT, R0, R25.reuse, P3 ;  /* 0x000000190000720c */ /* 0x080fe40001f66670 */
[----:B------:R-:W-:Y:S01]  /*11a0*/  ISETP.GE.OR P1, PT, R26, R25, P1 ;  /* 0x000000191a00720c */ /* 0x000fe20000f26670 */
[----:B0-----:R-:W-:-:S04]  /*11b0*/  IMAD R29, R25, UR20, R0 ;  /* 0x00000014191d7c24 */ /* 0x001fc8000f8e0200 */
[----:B------:R-:W-:-:S04]  /*11c0*/  IMAD.WIDE R8, R29, 0x4, R8 ;  /* 0x000000041d087825 */ /* 0x000fc800078e0208 */
[----:B------:R-:W-:Y:S01]  /*11d0*/  HFMA2 R29, -RZ, RZ, 0, 0 ;  /* 0x00000000ff1d7431 */ /* 0x000fe200000001ff */
[----:B-----5:R0:W-:Y:S05]  /*11e0*/  STS [R2+0x600], R53 ;  /* 0x0006003502007388 */ /* 0x0201ea0000000800 */
[----:B------:R-:W4:Y:S01]  /*11f0*/  @!P3 LDG.E R29, desc[UR8][R8.64] ;  /* 0x00000008081db981 */ /* 0x000f22000c1e1900 */
[----:B0-----:R-:W-:Y:S02]  /*1200*/  MOV R53, RZ ;  /* 0x000000ff00357202 */ /* 0x001fe40000000f00 */
[----:B------:R-:W-:-:S04]  /*1210*/  PLOP3.LUT P3, PT, PT, PT, UP2, 0x80, 0x8 ;  /* 0x000000000008781c */ /* 0x000fc80003f6f028 */
[----:B------:R-:W5:Y:S01]  /*1220*/  @!P1 LDG.E R53, desc[UR8][R18.64+0x4] ;  /* 0x0000040812359981 */ /* 0x000f62000c1e1900 */
[----:B------:R-:W-:Y:S01]  /*1230*/  ISETP.GE.OR P1, PT, R26, R25, P3 ;  /* 0x000000191a00720c */ /* 0x000fe20001f26670 */
[----:B------:R-:W-:Y:S01]  /*1240*/  IMAD.MOV.U32 R32, RZ, RZ, RZ ;  /* 0x000000ffff207224 */ /* 0x000fe200078e00ff */
[----:B------:R-:W-:Y:S01]  /*1250*/  PLOP3.LUT P2, PT, PT, PT, UP5, 0x80, 0x8 ;  /* 0x000000000008781c */ /* 0x000fe20003f4f058 */
[----:B------:R0:W-:Y:S10]  /*1260*/  STS [R2+0xa00], R27 ;  /* 0x000a001b02007388 */ /* 0x0001f40000000800 */
[----:B------:R-:W5:Y:S01]  /*1270*/  @!P1 LDG.E R32, desc[UR8][R10.64+0x4] ;  /* 0x000004080a209981 */ /* 0x000f62000c1e1900 */
[----:B------:R-:W-:Y:S01]  /*1280*/  PLOP3.LUT P1, PT, PT, PT, UP1, 0x80, 0x8 ;  /* 0x000000000008781c */ /* 0x000fe20003f2f018 */
[----:B0-----:R-:W-:-:S03]  /*1290*/  HFMA2 R27, -RZ, RZ, 0, 0 ;  /* 0x00000000ff1b7431 */ /* 0x001fc600000001ff */
[CC--:B------:R-:W-:Y:S02]  /*12a0*/  ISETP.GE.OR P1, PT, R26.reuse, R25.reuse, P1 ;  /* 0x000000191a00720c */ /* 0x0c0fe40000f26670 */
[----:B------:R-:W-:-:S11]  /*12b0*/  ISETP.GE.OR P2, PT, R26, R25, P2 ;  /* 0x000000191a00720c */ /* 0x000fd60001746670 */
[----:B------:R-:W5:Y:S01]  /*12c0*/  @!P1 LDG.E R27, desc[UR8][R4.64+0x4] ;  /* 0x00000408041b9981 */ /* 0x000f62000c1e1900 */
[----:B------:R-:W-:-:S03]  /*12d0*/  PLOP3.LUT P1, PT, PT, PT, UP0, 0x80, 0x8 ;  /* 0x000000000008781c */ /* 0x000fc60003f2f008 */
[----:B------:R-:W5:Y:S01]  /*12e0*/  @!P2 LDG.E R30, desc[UR8][R16.64+0x4] ;  /* 0x00000408101ea981 */ /* 0x000f62000c1e1900 */
[CC--:B------:R-:W-:Y:S02]  /*12f0*/  ISETP.GE.OR P1, PT, R26.reuse, R25.reuse, P1 ;  /* 0x000000191a00720c */ /* 0x0c0fe40000f26670 */
[----:B------:R-:W-:Y:S01]  /*1300*/  PLOP3.LUT P2, PT, PT, PT, UP6, 0x80, 0x8 ;  /* 0x000000000008781c */ /* 0x000fe20003f4f068 */
[----:B------:R0:W-:Y:S03]  /*1310*/  STS [R2+0x800], R24 ;  /* 0x0008001802007388 */ /* 0x0001e60000000800 */
[----:B------:R-:W-:Y:S01]  /*1320*/  ISETP.GE.OR P2, PT, R26, R25, P2 ;  /* 0x000000191a00720c */ /* 0x000fe20001746670 */
[----:B------:R-:W-:Y:S01]  /*1330*/  IMAD.MOV.U32 R26, RZ, RZ, RZ ;  /* 0x000000ffff1a7224 */ /* 0x000fe200078e00ff */
[----:B------:R-:W-:Y:S02]  /*1340*/  PLOP3.LUT P3, PT, PT, PT, UP4, 0x80, 0x8 ;  /* 0x000000000008781c */ /* 0x000fe40003f6f048 */
[----:B0-----:R-:W-:-:S03]  /*1350*/  IADD3 R24, PT, PT, R0, 0x2, RZ ;  /* 0x0000000200187810 */ /* 0x001fc60007ffe0ff */
[----:B------:R-:W5:Y:S01]  /*1360*/  @!P1 LDG.E R26, desc[UR8][R6.64+0x4] ;  /* 0x00000408061a9981 */ /* 0x000f62000c1e1900 */
[----:B------:R-:W-:Y:S01]  /*1370*/  ISETP.GE.OR P1, PT, R24, R25, P3 ;  /* 0x000000191800720c */ /* 0x000fe20001f26670 */
[----:B------:R-:W-:-:S12]  /*1380*/  IMAD.MOV.U32 R34, RZ, RZ, RZ ;  /* 0x000000ffff227224 */ /* 0x000fd800078e00ff */
[----:B------:R-:W5:Y:S01]  /*1390*/  @!P1 LDG.E R34, desc[UR8][R22.64+0x8] ;  /* 0x0000080816229981 */ /* 0x000f62000c1e1900 */
[----:B------:R-:W-:-:S04]  /*13a0*/  PLOP3.LUT P1, PT, PT, PT, UP3, 0x80, 0x8 ;  /* 0x000000000008781c */ /* 0x000fc80003f2f038 */
[----:B------:R-:W-:Y:S01]  /*13b0*/  ISETP.GE.OR P1, PT, R24, R25, P1 ;  /* 0x000000191800720c */ /* 0x000fe20000f26670 */
[----:B---3--:R0:W-:Y:S02]  /*13c0*/  STS [R2+0x204], R51 ;  /* 0x0002043302007388 */ /* 0x0081e40000000800 */
[----:B0-----:R-:W-:-:S10]  /*13d0*/  MOV R51, RZ ;  /* 0x000000ff00337202 */ /* 0x001fd40000000f00 */
[----:B------:R-:W3:Y:S01]  /*13e0*/  @!P1 LDG.E R51, desc[UR8][R20.64+0x8] ;  /* 0x0000080814339981 */ /* 0x000ee2000c1e1900 */
[----:B------:R-:W-:-:S03]  /*13f0*/  ISETP.GE.OR P0, PT, R24, R25, P0 ;  /* 0x000000191800720c */ /* 0x000fc60000706670 */
[----:B------:R-:W-:Y:S01]  /*1400*/  STS [R2+0xc00], R28 ;  /* 0x000c001c02007388 */ /* 0x000fe20000000800 */
[----:B------:R-:W-:-:S03]  /*1410*/  PLOP3.LUT P1, PT, PT, PT, UP5, 0x80, 0x8 ;  /* 0x000000000008781c */ /* 0x000fc60003f2f058 */
[----:B--2---:R0:W-:Y:S04]  /*1420*/  STS [R2+0x4], R31 ;  /* 0x0000041f02007388 */ /* 0x0041e80000000800 */
[----:B----4-:R1:W-:Y:S01]  /*1430*/  STS [R2+0xe00], R29 ;  /* 0x000e001d02007388 */ /* 0x0103e20000000800 */
[----:B------:R-:W-:Y:S01]  /*1440*/  ISETP.GE.OR P1, PT, R24, R25, P1 ;  /* 0x000000191800720c */ /* 0x000fe20000f26670 */
[----:B0-----:R-:W-:Y:S01]  /*1450*/  IMAD.MOV.U32 R31, RZ, RZ, RZ ;  /* 0x000000ffff1f7224 */ /* 0x001fe200078e00ff */
[----:B-1----:R-:W-:-:S05]  /*1460*/  CS2R R28, SRZ ;  /* 0x00000000001c7805 */ /* 0x002fca000001ff00 */
[----:B------:R-:W2:Y:S04]  /*1470*/  @!P0 LDG.E R31, desc[UR8][R18.64+0x8] ;  /* 0x00000808121f8981 */ /* 0x000ea8000c1e1900 */
[----:B------:R-:W4:Y:S01]  /*1480*/  @!P2 LDG.E R28, desc[UR8][R8.64+0x4] ;  /* 0x00000408081ca981 */ /* 0x000f22000c1e1900 */
[----:B------:R-:W-:Y:S02]  /*1490*/  PLOP3.LUT P2, PT, PT, PT, UP2, 0x80, 0x8 ;  /* 0x000000000008781c */ /* 0x000fe40003f4f028 */
[----:B------:R-:W-:Y:S01]  /*14a0*/  PLOP3.LUT P4, PT, PT, PT, UP1, 0x80, 0x8 ;  /* 0x000000000008781c */ /* 0x000fe20003f8f018 */
[----:B------:R-:W2:Y:S01]  /*14b0*/  @!P1 LDG.E R29, desc[UR8][R16.64+0x8] ;  /* 0x00000808101d9981 */ /* 0x000ea2000c1e1900 */
[----:B------:R-:W-:Y:S02]  /*14c0*/  ISETP.GE.OR P0, PT, R24, R25, P2 ;  /* 0x000000191800720c */ /* 0x000fe40001706670 */
[----:B------:R-:W-:-:S02]  /*14d0*/  PLOP3.LUT P1, PT, PT, PT, UP0, 0x80, 0x8 ;  /* 0x000000000008781c */ /* 0x000fc40003f2f008 */
[----:B------:R-:W-:Y:S02]  /*14e0*/  PLOP3.LUT P2, PT, PT, PT, UP6, 0x80, 0x8 ;  /* 0x000000000008781c */ /* 0x000fe40003f4f068 */
[CC--:B------:R-:W-:Y:S02]  /*14f0*/  ISETP.GE.OR P4, PT, R24.reuse, R25.reuse, P4 ;  /* 0x000000191800720c */ /* 0x0c0fe40002786670 */
[CC--:B------:R-:W-:Y:S01]  /*1500*/  ISETP.GE.OR P1, PT, R24.reuse, R25.reuse, P1 ;  /* 0x000000191800720c */ /* 0x0c0fe20000f26670 */
[----:B-----5:R0:W-:Y:S01]  /*1510*/  STS [R2+0xa04], R27 ;  /* 0x000a041b02007388 */ /* 0x0201e20000000800 */
[----:B------:R-:W-:Y:S01]  /*1520*/  ISETP.GE.OR P2, PT, R24, R25, P2 ;  /* 0x000000191800720c */ /* 0x000fe20001746670 */
[----:B0-----:R-:W-:Y:S02]  /*1530*/  HFMA2 R27, -RZ, RZ, 0, 0 ;  /* 0x00000000ff1b7431 */ /* 0x001fe400000001ff */
[----:B------:R-:W-:-:S04]  /*1540*/  VIADD R24, R0, 0x3 ;  /* 0x0000000300187836 */ /* 0x000fc80000000000 */
[----:B------:R-:W5:Y:S01]  /*1550*/  @!P0 LDG.E R27, desc[UR8][R10.64+0x8] ;  /* 0x000008080a1b8981 */ /* 0x000f62000c1e1900 */
[----:B------:R-:W-:-:S04]  /*1560*/  PLOP3.LUT P0, PT, PT, PT, UP4, 0x80, 0x8 ;  /* 0x000000000008781c */ /* 0x000fc80003f0f048 */
[----:B------:R-:W-:Y:S01]  /*1570*/  ISETP.GE.OR P0, PT, R24, R25, P0 ;  /* 0x000000191800720c */ /* 0x000fe20000706670 */
[----:B------:R0:W-:Y:S01]  /*1580*/  STS [R2+0x404], R53 ;  /* 0x0004043502007388 */ /* 0x0001e20000000800 */
[----:B------:R-:W-:Y:S02]  /*1590*/  PLOP3.LUT P3, PT, PT, PT, UP3, 0x80, 0x8 ;  /* 0x000000000008781c */ /* 0x000fe40003f6f038 */
[----:B0-----:R-:W-:-:S09]  /*15a0*/  MOV R53, RZ ;  /* 0x000000ff00357202 */ /* 0x001fd20000000f00 */
[----:B------:R0:W5:Y:S01]  /*15b0*/  @!P0 LDG.E R53, desc[UR8][R22.64+0xc] ;  /* 0x00000c0816358981 */ /* 0x000162000c1e1900 */
[CC--:B------:R-:W-:Y:S02]  /*15c0*/  ISETP.GE.AND P0, PT, R24.reuse, R25.reuse, PT ;  /* 0x000000191800720c */ /* 0x0c0fe40003f06270 */
[----:B------:R-:W-:Y:S02]  /*15d0*/  ISETP.GE.OR P3, PT, R24, R25, P3 ;  /* 0x000000191800720c */ /* 0x000fe40001f66670 */
[C---:B------:R-:W-:Y:S02]  /*15e0*/  ISETP.LE.OR P5, PT, R14.reuse, UR15, P0 ;  /* 0x0000000f0e007c0c */ /* 0x040fe400087a3670 */
[----:B------:R-:W-:Y:S01]  /*15f0*/  ISETP.LE.OR P0, PT, R14, UR16, P0 ;  /* 0x000000100e007c0c */ /* 0x000fe20008703670 */
[----:B------:R-:W-:Y:S01]  /*1600*/  HFMA2 R14, -RZ, RZ, 0, 0 ;  /* 0x00000000ff0e7431 */ /* 0x000fe200000001ff */
[----:B------:R1:W-:Y:S01]  /*1610*/  STS [R2+0x804], R32 ;  /* 0x0008042002007388 */ /* 0x0003e20000000800 */
[----:B------:R-:W-:-:S08]  /*1620*/  PLOP3.LUT P6, PT, PT, PT, UP2, 0x80, 0x8 ;  /* 0x000000000008781c */ /* 0x000fd00003fcf028 */
[----:B------:R0:W5:Y:S01]  /*1630*/  @!P5 LDG.E R14, desc[UR8][R18.64+0xc] ;  /* 0x00000c08120ed981 */ /* 0x000162000c1e1900 */
[----:B-1----:R-:W-:Y:S01]  /*1640*/  IMAD.MOV.U32 R32, RZ, RZ, RZ ;  /* 0x000000ffff207224 */ /* 0x002fe200078e00ff */
[----:B------:R-:W-:-:S05]  /*1650*/  PLOP3.LUT P5, PT, PT, PT, UP6, 0x80, 0x8 ;  /* 0x000000000008781c */ /* 0x000fca0003faf068 */
[----:B------:R1:W5:Y:S01]  /*1660*/  @!P3 LDG.E R32, desc[UR8][R20.64+0xc] ;  /* 0x00000c081420b981 */ /* 0x000362000c1e1900 */
[----:B------:R-:W-:Y:S02]  /*1670*/  PLOP3.LUT P3, PT, PT, PT, UP1, 0x80, 0x8 ;  /* 0x000000000008781c */ /* 0x000fe40003f6f018 */
[CC--:B------:R-:W-:Y:S02]  /*1680*/  ISETP.GE.OR P6, PT, R24.reuse, R25.reuse, P6 ;  /* 0x000000191800720c */ /* 0x0c0fe400037c6670 */
[CC--:B------:R-:W-:Y:S02]  /*1690*/  ISETP.GE.OR P3, PT, R24.reuse, R25.reuse, P3 ;  /* 0x000000191800720c */ /* 0x0c0fe40001f66670 */
[----:B------:R-:W-:Y:S01]  /*16a0*/  ISETP.GE.OR P5, PT, R24, R25, P5 ;  /* 0x000000191800720c */ /* 0x000fe20002fa6670 */
[----:B------:R-:W-:Y:S01]  /*16b0*/  HFMA2 R40, -RZ, RZ, 0, 0 ;  /* 0x00000000ff287431 */ /* 0x000fe200000001ff */
[----:B------:R1:W-:Y:S01]  /*16c0*/  STS [R2+0x8], R34 ;  /* 0x0000082202007388 */ /* 0x0003e20000000800 */
[----:B0-----:R-:W-:-:S02]  /*16d0*/  CS2R R22, SRZ ;  /* 0x0000000000167805 */ /* 0x001fc4000001ff00 */
[----:B------:R-:W-:Y:S02]  /*16e0*/  MOV R19, RZ ;  /* 0x000000ff00137202 */ /* 0x000fe40000000f00 */
[----:B-1----:R-:W-:Y:S02]  /*16f0*/  CS2R R20, SRZ ;  /* 0x0000000000147805 */ /* 0x002fe4000001ff00 */
[----:B------:R-:W5:Y:S01]  /*1700*/  @!P0 LDG.E R23, desc[UR8][R16.64+0xc] ;  /* 0x00000c0810178981 */ /* 0x000f62000c1e1900 */
[----:B------:R-:W-:-:S03]  /*1710*/  IMAD.MOV.U32 R34, RZ, RZ, RZ ;  /* 0x000000ffff227224 */ /* 0x000fc600078e00ff */
[----:B------:R-:W5:Y:S04]  /*1720*/  @!P1 LDG.E R19, desc[UR8][R6.64+0x8] ;  /* 0x0000080806139981 */ /* 0x000f68000c1e1900 */
[----:B------:R-:W5:Y:S04]  /*1730*/  @!P2 LDG.E R21, desc[UR8][R8.64+0x8] ;  /* 0x000008080815a981 */ /* 0x000f68000c1e1900 */
[----:B------:R-:W5:Y:S04]  /*1740*/  @!P6 LDG.E R20, desc[UR8][R10.64+0xc] ;  /* 0x00000c080a14e981 */ /* 0x000f68000c1e1900 */
[----:B------:R-:W5:Y:S04]  /*1750*/  @!P3 LDG.E R22, desc[UR8][R4.64+0xc] ;  /* 0x00000c080416b981 */ /* 0x000f68000c1e1900 */
[----:B------:R-:W5:Y:S04]  /*1760*/  @!P5 LDG.E R40, desc[UR8][R8.64+0xc] ;  /* 0x00000c080828d981 */ /* 0x000f68000c1e1900 */
[----:B---3--:R0:W-:Y:S02]  /*1770*/  STS [R2+0x208], R51 ;  /* 0x0002083302007388 */ /* 0x0081e40000000800 */
[----:B0-----:R-:W-:-:S06]  /*1780*/  IMAD.MOV.U32 R51, RZ, RZ, RZ ;  /* 0x000000ffff337224 */ /* 0x001fcc00078e00ff */
[----:B------:R-:W3:Y:S01]  /*1790*/  @!P4 LDG.E R51, desc[UR8][R4.64+0x8] ;  /* 0x000008080433c981 */ /* 0x000ee2000c1e1900 */
[----:B------:R-:W-:-:S04]  /*17a0*/  PLOP3.LUT P4, PT, PT, PT, UP0, 0x80, 0x8 ;  /* 0x000000000008781c */ /* 0x000fc80003f8f008 */
[----:B------:R-:W-:-:S13]  /*17b0*/  ISETP.GE.OR P4, PT, R24, R25, P4 ;  /* 0x000000191800720c */ /* 0x000fda0002786670 */
[----:B------:R-:W3:Y:S04]  /*17c0*/  @!P4 LDG.E R34, desc[UR8][R6.64+0xc] ;  /* 0x00000c080622c981 */ /* 0x000ee8000c1e1900 */
[----:B------:R-:W-:Y:S04]  /*17d0*/  STS [R2+0x604], R30 ;  /* 0x0006041e02007388 */ /* 0x000fe80000000800 */
[----:B------:R-:W-:Y:S04]  /*17e0*/  STS [R2+0xc04], R26 ;  /* 0x000c041a02007388 */ /* 0x000fe80000000800 */
[----:B----4-:R-:W-:Y:S04]  /*17f0*/  STS [R2+0xe04], R28 ;  /* 0x000e041c02007388 */ /* 0x010fe80000000800 */
[----:B--2---:R-:W-:Y:S04]  /*1800*/  STS [R2+0x408], R31 ;  /* 0x0004081f02007388 */ /* 0x004fe80000000800 */
[----:B------:R-:W-:Y:S04]  /*1810*/  STS [R2+0x608], R29 ;  /* 0x0006081d02007388 */ /* 0x000fe80000000800 */
        /* <DEDUP_REMOVED lines=10> */
[----:B---3--:R-:W-:Y:S04]  /*18c0*/  STS [R2+0xa08], R51 ;  /* 0x000a083302007388 */ /* 0x008fe80000000800 */
[----:B------:R-:W-:Y:S01]  /*18d0*/  STS [R2+0xc0c], R34 ;  /* 0x000c0c2202007388 */ /* 0x000fe20000000800 */
[----:B------:R-:W-:Y:S06]  /*18e0*/  BAR.SYNC.DEFER_BLOCKING 0x0 ;  /* 0x0000000000007b1d */ /* 0x000fec0000010000 */
[----:B------:R-:W-:Y:S04]  /*18f0*/  LDS.128 R28, [R3] ;  /* 0x00000000031c7984 */ /* 0x000fe80000000c00 */
[----:B------:R-:W0:Y:S04]  /*1900*/  LDS.128 R16, [R2] ;  /* 0x0000000002107984 */ /* 0x000e280000000c00 */
[----:B------:R-:W1:Y:S04]  /*1910*/  LDS.128 R8, [R3+0x40] ;  /* 0x0000400003087984 */ /* 0x000e680000000c00 */
[----:B------:R-:W2:Y:S04]  /*1920*/  LDS.128 R4, [R3+0x60] ;  /* 0x0000600003047984 */ /* 0x000ea80000000c00 */
[----:B------:R-:W3:Y:S04]  /*1930*/  LDS.128 R24, [R3+0x20] ;  /* 0x0000200003187984 */ /* 0x000ee80000000c00 */
[----:B------:R-:W4:Y:S01]  /*1940*/  LDS.128 R20, [R2+0x200] ;  /* 0x0002000002147984 */ /* 0x000f220000000c00 */
[C---:B0-----:R-:W-:Y:S01]  /*1950*/  FFMA R45, R28.reuse, R16, R45 ;  /* 0x000000101c2d7223 */ /* 0x041fe2000000002d */
[C---:B------:R-:W-:Y:S01]  /*1960*/  FFMA R48, R28.reuse, R17, R48 ;  /* 0x000000111c307223 */ /* 0x040fe20000000030 */
[C---:B------:R-:W-:Y:S01]  /*1970*/  FFMA R35, R28.reuse, R18, R35 ;  /* 0x000000121c237223 */ /* 0x040fe20000000023 */
[----:B------:R-:W-:Y:S01]  /*1980*/  FFMA R46, R28, R19, R46 ;  /* 0x000000131c2e7223 */ /* 0x000fe2000000002e */
[C---:B-1----:R-:W-:Y:S01]  /*1990*/  FFMA R40, R8.reuse, R17, R15 ;  /* 0x0000001108287223 */ /* 0x042fe2000000000f */
[----:B------:R-:W-:Y:S01]  /*19a0*/  FFMA R28, R8, R19, R12 ;  /* 0x00000013081c7223 */ /* 0x000fe2000000000c */
[----:B--2---:R-:W-:-:S02]  /*19b0*/  FFMA R32, R4, R17, R13 ;  /* 0x0000001104207223 */ /* 0x004fc4000000000d */
[----:B------:R-:W0:Y:S01]  /*19c0*/  LDS.128 R12, [R2+0x400] ;  /* 0x00040000020c7984 */ /* 0x000e220000000c00 */
[C---:B------:R-:W-:Y:S01]  /*19d0*/  FFMA R42, R16.reuse, R8, R47 ;  /* 0x00000008102a7223 */ /* 0x040fe2000000002f */
[----:B---3--:R-:W-:Y:S01]  /*19e0*/  FFMA R33, R16, R24, R33 ;  /* 0x0000001810217223 */ /* 0x008fe20000000021 */
[C---:B------:R-:W-:Y:S01]  /*19f0*/  FFMA R44, R24.reuse, R17, R49 ;  /* 0x00000011182c7223 */ /* 0x040fe20000000031 */
[CC--:B------:R-:W-:Y:S01]  /*1a00*/  FFMA R37, R24.reuse, R18.reuse, R37 ;  /* 0x0000001218257223 */ /* 0x0c0fe20000000025 */
[-C--:B------:R-:W-:Y:S01]  /*1a10*/  FFMA R36, R24, R19.reuse, R36 ;  /* 0x0000001318247223 */ /* 0x080fe20000000024 */
[----:B------:R-:W-:Y:S01]  /*1a20*/  FFMA R43, R8, R18, R43 ;  /* 0x00000012082b7223 */ /* 0x000fe2000000002b */
[----:B------:R-:W-:Y:S01]  /*1a30*/  FFMA R39, R16, R4, R39 ;  /* 0x0000000410277223 */ /* 0x000fe20000000027 */
[C---:B------:R-:W-:Y:S01]  /*1a40*/  FFMA R41, R4.reuse, R18, R41 ;  /* 0x0000001204297223 */ /* 0x040fe20000000029 */
[----:B------:R-:W-:Y:S02]  /*1a50*/  FFMA R38, R4, R19, R38 ;  /* 0x0000001304267223 */ /* 0x000fe40000000026 */
[----:B------:R-:W1:Y:S01]  /*1a60*/  LDS.128 R16, [R2+0x600] ;  /* 0x0006000002107984 */ /* 0x000e620000000c00 */
[-C--:B----4-:R-:W-:Y:S01]  /*1a70*/  FFMA R33, R20, R25.reuse, R33 ;  /* 0x0000001914217223 */ /* 0x090fe20000000021 */
[-C--:B------:R-:W-:Y:S01]  /*1a80*/  FFMA R24, R21, R25.reuse, R44 ;  /* 0x0000001915187223 */ /* 0x080fe2000000002c */
[-C--:B------:R-:W-:Y:S01]  /*1a90*/  FFMA R37, R22, R25.reuse, R37 ;  /* 0x0000001916257223 */ /* 0x080fe20000000025 */
[----:B------:R-:W-:Y:S01]  /*1aa0*/  FFMA R36, R23, R25, R36 ;  /* 0x0000001917247223 */ /* 0x000fe20000000024 */
[C---:B------:R-:W-:Y:S01]  /*1ab0*/  FFMA R34, R20.reuse, R29, R45 ;  /* 0x0000001d14227223 */ /* 0x040fe2000000002d */
[-C--:B------:R-:W-:Y:S01]  /*1ac0*/  FFMA R25, R20, R9.reuse, R42 ;  /* 0x0000000914197223 */ /* 0x080fe2000000002a */
[-C--:B------:R-:W-:Y:S01]  /*1ad0*/  FFMA R8, R21, R9.reuse, R40 ;  /* 0x0000000915087223 */ /* 0x080fe20000000028 */
[----:B------:R-:W-:Y:S01]  /*1ae0*/  FFMA R43, R22, R9, R43 ;  /* 0x00000009162b7223 */ /* 0x000fe2000000002b */
[C---:B------:R-:W-:Y:S01]  /*1af0*/  FFMA R45, R29.reuse, R21, R48 ;  /* 0x000000151d2d7223 */ /* 0x040fe20000000030 */
[C---:B------:R-:W-:Y:S01]  /*1b00*/  FFMA R35, R29.reuse, R22, R35 ;  /* 0x000000161d237223 */ /* 0x040fe20000000023 */
[----:B------:R-:W-:Y:S01]  /*1b10*/  FFMA R4, R29, R23, R46 ;  /* 0x000000171d047223 */ /* 0x000fe2000000002e */
[----:B------:R-:W-:Y:S01]  /*1b20*/  FFMA R28, R23, R9, R28 ;  /* 0x00000009171c7223 */ /* 0x000fe2000000001c */
[-C--:B------:R-:W-:Y:S01]  /*1b30*/  FFMA R29, R20, R5.reuse, R39 ;  /* 0x00000005141d7223 */ /* 0x080fe20000000027 */
[-C--:B------:R-:W-:Y:S01]  /*1b40*/  FFMA R32, R21, R5.reuse, R32 ;  /* 0x0000000515207223 */ /* 0x080fe20000000020 */
[-C--:B------:R-:W-:Y:S01]  /*1b50*/  FFMA R39, R22, R5.reuse, R41 ;  /* 0x0000000516277223 */ /* 0x080fe20000000029 */
[----:B------:R-:W-:Y:S01]  /*1b60*/  FFMA R20, R23, R5, R38 ;  /* 0x0000000517147223 */ /* 0x000fe20000000026 */
[-C--:B0-----:R-:W-:Y:S01]  /*1b70*/  FFMA R33, R12, R26.reuse, R33 ;  /* 0x0000001a0c217223 */ /* 0x081fe20000000021 */
[-C--:B------:R-:W-:Y:S01]  /*1b80*/  FFMA R24, R13, R26.reuse, R24 ;  /* 0x0000001a0d187223 */ /* 0x080fe20000000018 */
[-C--:B------:R-:W-:Y:S01]  /*1b90*/  FFMA R37, R14, R26.reuse, R37 ;  /* 0x0000001a0e257223 */ /* 0x080fe20000000025 */
[----:B------:R-:W-:Y:S01]  /*1ba0*/  FFMA R26, R15, R26, R36 ;  /* 0x0000001a0f1a7223 */ /* 0x000fe20000000024 */
[-C--:B------:R-:W-:Y:S01]  /*1bb0*/  FFMA R9, R12, R10.reuse, R25 ;  /* 0x0000000a0c097223 */ /* 0x080fe20000000019 */
[-C--:B------:R-:W-:Y:S01]  /*1bc0*/  FFMA R8, R13, R10.reuse, R8 ;  /* 0x0000000a0d087223 */ /* 0x080fe20000000008 */
[-C--:B------:R-:W-:Y:S01]  /*1bd0*/  FFMA R43, R14, R10.reuse, R43 ;  /* 0x0000000a0e2b7223 */ /* 0x080fe2000000002b */
[----:B------:R-:W-:Y:S01]  /*1be0*/  FFMA R10, R15, R10, R28 ;  /* 0x0000000a0f0a7223 */ /* 0x000fe2000000001c */
[C---:B------:R-:W-:Y:S01]  /*1bf0*/  FFMA R41, R12.reuse, R30, R34 ;  /* 0x0000001e0c297223 */ /* 0x040fe20000000022 */
[----:B------:R-:W-:Y:S01]  /*1c00*/  FFMA R29, R12, R6, R29 ;  /* 0x000000060c1d7223 */ /* 0x000fe2000000001d */
[C---:B------:R-:W-:Y:S01]  /*1c10*/  FFMA R34, R30.reuse, R13, R45 ;  /* 0x0000000d1e227223 */ /* 0x040fe2000000002d */
[C---:B------:R-:W-:Y:S01]  /*1c20*/  FFMA R5, R30.reuse, R14, R35 ;  /* 0x0000000e1e057223 */ /* 0x040fe20000000023 */
[----:B------:R-:W-:Y:S01]  /*1c30*/  FFMA R4, R30, R15, R4 ;  /* 0x0000000f1e047223 */ /* 0x000fe20000000004 */
[-C--:B------:R-:W-:Y:S01]  /*1c40*/  FFMA R32, R13, R6.reuse, R32 ;  /* 0x000000060d207223 */ /* 0x080fe20000000020 */
[-C--:B------:R-:W-:Y:S01]  /*1c50*/  FFMA R39, R14, R6.reuse, R39 ;  /* 0x000000060e277223 */ /* 0x080fe20000000027 */
[----:B------:R-:W-:Y:S01]  /*1c60*/  FFMA R6, R15, R6, R20 ;  /* 0x000000060f067223 */ /* 0x000fe20000000014 */
[-C--:B-1----:R-:W-:Y:S01]  /*1c70*/  FFMA R33, R16, R27.reuse, R33 ;  /* 0x0000001b10217223 */ /* 0x082fe20000000021 */
[-C--:B------:R-:W-:Y:S01]  /*1c80*/  FFMA R35, R17, R27.reuse, R24 ;  /* 0x0000001b11237223 */ /* 0x080fe20000000018 */
[-C--:B------:R-:W-:Y:S01]  /*1c90*/  FFMA R37, R18, R27.reuse, R37 ;  /* 0x0000001b12257223 */ /* 0x080fe20000000025 */
[----:B------:R-:W-:Y:S01]  /*1ca0*/  FFMA R36, R19, R27, R26 ;  /* 0x0000001b13247223 */ /* 0x000fe2000000001a */
[----:B------:R-:W-:Y:S01]  /*1cb0*/  LDS.128 R20, [R3+0x10] ;  /* 0x0000100003147984 */ /* 0x000fe20000000c00 */
[-C--:B------:R-:W-:Y:S01]  /*1cc0*/  FFMA R45, R16, R11.reuse, R9 ;  /* 0x0000000b102d7223 */ /* 0x080fe20000000009 */
[-C--:B------:R-:W-:Y:S01]  /*1cd0*/  FFMA R47, R17, R11.reuse, R8 ;  /* 0x0000000b112f7223 */ /* 0x080fe20000000008 */
[-C--:B------:R-:W-:Y:S01]  /*1ce0*/  FFMA R43, R18, R11.reuse, R43 ;  /* 0x0000000b122b7223 */ /* 0x080fe2000000002b */
[----:B------:R-:W0:Y:S01]  /*1cf0*/  LDS.128 R12, [R2+0x800] ;  /* 0x00080000020c7984 */ /* 0x000e220000000c00 */
[----:B------:R-:W-:Y:S01]  /*1d00*/  FFMA R38, R19, R11, R10 ;  /* 0x0000000b13267223 */ /* 0x000fe2000000000a */
[----:B------:R-:W-:-:S02]  /*1d10*/  FFMA R41, R16, R31, R41 ;  /* 0x0000001f10297223 */ /* 0x000fc40000000029 */
[----:B------:R-:W1:Y:S01]  /*1d20*/  LDS.128 R24, [R3+0x30] ;  /* 0x0000300003187984 */ /* 0x000e620000000c00 */
[C---:B------:R-:W-:Y:S01]  /*1d30*/  FFMA R34, R31.reuse, R17, R34 ;  /* 0x000000111f227223 */ /* 0x040fe20000000022 */
[C---:B------:R-:W-:Y:S01]  /*1d40*/  FFMA R5, R31.reuse, R18, R5 ;  /* 0x000000121f057223 */ /* 0x040fe20000000005 */
[----:B------:R-:W-:Y:S01]  /*1d50*/  FFMA R4, R31, R19, R4 ;  /* 0x000000131f047223 */ /* 0x000fe20000000004 */
[----:B------:R-:W2:Y:S01]  /*1d60*/  LDS.128 R8, [R3+0x50] ;  /* 0x0000500003087984 */ /* 0x000ea20000000c00 */
[----:B------:R-:W-:-:S03]  /*1d70*/  FFMA R51, R16, R7, R29 ;  /* 0x0000000710337223 */ /* 0x000fc6000000001d */
[----:B------:R-:W3:Y:S01]  /*1d80*/  LDS.128 R28, [R3+0x70] ;  /* 0x00007000031c7984 */ /* 0x000ee20000000c00 */
[-C--:B------:R-:W-:Y:S01]  /*1d90*/  FFMA R49, R17, R7.reuse, R32 ;  /* 0x0000000711317223 */ /* 0x080fe20000000020 */
[-C--:B------:R-:W-:Y:S01]  /*1da0*/  FFMA R39, R18, R7.reuse, R39 ;  /* 0x0000000712277223 */ /* 0x080fe20000000027 */
[----:B------:R-:W-:Y:S02]  /*1db0*/  FFMA R6, R19, R7, R6 ;  /* 0x0000000713067223 */ /* 0x000fe40000000006 */
[----:B------:R-:W4:Y:S01]  /*1dc0*/  LDS.128 R16, [R2+0xa00] ;  /* 0x000a000002107984 */ /* 0x000f220000000c00 */
[CC--:B0-----:R-:W-:Y:S01]  /*1dd0*/  FFMA R40, R20.reuse, R13.reuse, R34 ;  /* 0x0000000d14287223 */ /* 0x0c1fe20000000022 */
[----:B------:R-:W-:Y:S01]  /*1de0*/  FFMA R41, R20, R12, R41 ;  /* 0x0000000c14297223 */ /* 0x000fe20000000029 */
[----:B-1----:R-:W-:Y:S01]  /*1df0*/  FFMA R42, R12, R24, R33 ;  /* 0x000000180c2a7223 */ /* 0x002fe20000000021 */
[C---:B------:R-:W-:Y:S01]  /*1e00*/  FFMA R44, R24.reuse, R13, R35 ;  /* 0x0000000d182c7223 */ /* 0x040fe20000000023 */
[C---:B------:R-:W-:Y:S01]  /*1e10*/  FFMA R37, R24.reuse, R14, R37 ;  /* 0x0000000e18257223 */ /* 0x040fe20000000025 */
[----:B------:R-:W-:Y:S01]  /*1e20*/  FFMA R36, R24, R15, R36 ;  /* 0x0000000f18247223 */ /* 0x000fe20000000024 */
[----:B------:R-:W0:Y:S01]  /*1e30*/  LDS.128 R32, [R2+0xc00] ;  /* 0x000c000002207984 */ /* 0x000e220000000c00 */
[----:B--2---:R-:W-:Y:S01]  /*1e40*/  FFMA R45, R12, R8, R45 ;  /* 0x000000080c2d7223 */ /* 0x004fe2000000002d */
[C---:B------:R-:W-:Y:S01]  /*1e50*/  FFMA R24, R8.reuse, R13, R47 ;  /* 0x0000000d08187223 */ /* 0x040fe2000000002f */
[CC--:B------:R-:W-:Y:S01]  /*1e60*/  FFMA R43, R8.reuse, R14.reuse, R43 ;  /* 0x0000000e082b7223 */ /* 0x0c0fe2000000002b */
[----:B------:R-:W-:Y:S01]  /*1e70*/  FFMA R38, R8, R15, R38 ;  /* 0x0000000f08267223 */ /* 0x000fe20000000026 */
[----:B------:R-:W-:Y:S01]  /*1e80*/  FFMA R53, R20, R14, R5 ;  /* 0x0000000e14357223 */ /* 0x000fe20000000005 */
[----:B---3--:R-:W-:Y:S01]  /*1e90*/  FFMA R51, R12, R28, R51 ;  /* 0x0000001c0c337223 */ /* 0x008fe20000000033 */
[C---:B------:R-:W-:Y:S01]  /*1ea0*/  FFMA R8, R28.reuse, R13, R49 ;  /* 0x0000000d1c087223 */ /* 0x040fe20000000031 */
[----:B------:R-:W-:Y:S01]  /*1eb0*/  FFMA R39, R28, R14, R39 ;  /* 0x0000000e1c277223 */ /* 0x000fe20000000027 */
[-C--:B------:R-:W-:Y:S01]  /*1ec0*/  FFMA R20, R20, R15.reuse, R4 ;  /* 0x0000000f14147223 */ /* 0x080fe20000000004 */
[----:B------:R-:W-:-:S02]  /*1ed0*/  FFMA R28, R28, R15, R6 ;  /* 0x0000000f1c1c7223 */ /* 0x000fc40000000006 */
[----:B------:R-:W1:Y:S01]  /*1ee0*/  LDS.128 R4, [R2+0xe00] ;  /* 0x000e000002047984 */ /* 0x000e620000000c00 */
[----:B------:R-:W-:Y:S01]  /*1ef0*/  UIADD3 UR4, UPT, UPT, UR4, 0x1, URZ ;  /* 0x0000000104047890 */ /* 0x000fe2000fffe0ff */
[C---:B----4-:R-:W-:Y:S01]  /*1f00*/  FFMA R41, R16.reuse, R21, R41 ;  /* 0x0000001510297223 */ /* 0x050fe20000000029 */
[----:B------:R-:W-:Y:S02]  /*1f10*/  FFMA R3, R21, R17, R40 ;  /* 0x0000001115037223 */ /* 0x000fe40000000028 */
[----:B------:R-:W-:Y:S01]  /*1f20*/  UISETP.NE.AND UP0, UPT, UR4, UR5, UPT ;  /* 0x000000050400728c */ /* 0x000fe2000bf05270 */
[----:B------:R-:W-:Y:S01]  /*1f30*/  FFMA R13, R16, R25, R42 ;  /* 0x00000019100d7223 */ /* 0x000fe2000000002a */
[----:B------:R-:W-:Y:S01]  /*1f40*/  FFMA R38, R19, R9, R38 ;  /* 0x0000000913267223 */ /* 0x000fe20000000026 */
[C---:B------:R-:W-:Y:S01]  /*1f50*/  FFMA R53, R21.reuse, R18, R53 ;  /* 0x0000001215357223 */ /* 0x040fe20000000035 */
[----:B------:R-:W-:Y:S01]  /*1f60*/  FFMA R20, R21, R19, R20 ;  /* 0x0000001315147223 */ /* 0x000fe20000000014 */
[-C--:B------:R-:W-:Y:S01]  /*1f70*/  FFMA R44, R17, R25.reuse, R44 ;  /* 0x00000019112c7223 */ /* 0x080fe2000000002c */
[-C--:B------:R-:W-:Y:S01]  /*1f80*/  FFMA R37, R18, R25.reuse, R37 ;  /* 0x0000001912257223 */ /* 0x080fe20000000025 */
[----:B------:R-:W-:Y:S01]  /*1f90*/  FFMA R36, R19, R25, R36 ;  /* 0x0000001913247223 */ /* 0x000fe20000000024 */
[-C--:B------:R-:W-:Y:S01]  /*1fa0*/  FFMA R45, R16, R9.reuse, R45 ;  /* 0x00000009102d7223 */ /* 0x080fe2000000002d */
[CC--:B------:R-:W-:Y:S01]  /*1fb0*/  FFMA R24, R17.reuse, R9.reuse, R24 ;  /* 0x0000000911187223 */ /* 0x0c0fe20000000018 */
[----:B------:R-:W-:Y:S01]  /*1fc0*/  FFMA R43, R18, R9, R43 ;  /* 0x00000009122b7223 */ /* 0x000fe2000000002b */
[-C--:B------:R-:W-:Y:S01]  /*1fd0*/  FFMA R51, R16, R29.reuse, R51 ;  /* 0x0000001d10337223 */ /* 0x080fe20000000033 */
[-C--:B------:R-:W-:Y:S01]  /*1fe0*/  FFMA R8, R17, R29.reuse, R8 ;  /* 0x0000001d11087223 */ /* 0x080fe20000000008 */
[-C--:B------:R-:W-:Y:S01]  /*1ff0*/  FFMA R39, R18, R29.reuse, R39 ;  /* 0x0000001d12277223 */ /* 0x080fe20000000027 */
[----:B------:R-:W-:Y:S01]  /*2000*/  FFMA R28, R19, R29, R28 ;  /* 0x0000001d131c7223 */ /* 0x000fe2000000001c */
[----:B0-----:R-:W-:Y:S01]  /*2010*/  FFMA R41, R32, R22, R41 ;  /* 0x0000001620297223 */ /* 0x001fe20000000029 */
[----:B------:R-:W-:Y:S01]  /*2020*/  FFMA R48, R22, R33, R3 ;  /* 0x0000002116307223 */ /* 0x000fe20000000003 */
        /* <DEDUP_REMOVED lines=14> */
[C---:B-1----:R-:W-:Y:S01]  /*2110*/  FFMA R45, R4.reuse, R23, R41 ;  /* 0x00000017042d7223 */ /* 0x042fe20000000029 */
[----:B------:R-:W-:Y:S01]  /*2120*/  FFMA R33, R4, R27, R13 ;  /* 0x0000001b04217223 */ /* 0x000fe2000000000d */
[----:B------:R-:W-:Y:S01]  /*2130*/  FFMA R12, R7, R11, R38 ;  /* 0x0000000b070c7223 */ /* 0x000fe20000000026 */
[C---:B------:R-:W-:Y:S01]  /*2140*/  FFMA R48, R23.reuse, R5, R48 ;  /* 0x0000000517307223 */ /* 0x040fe20000000030 */
        /* <DEDUP_REMOVED lines=12> */
[----:B------:R-:W-:Y:S06]  /*2210*/  BAR.SYNC.DEFER_BLOCKING 0x0 ;  /* 0x0000000000007b1d */ /* 0x000fec0000010000 */
[----:B------:R-:W-:Y:S05]  /*2220*/  BRA.U UP0, `(.L_x_1) ;  /* 0xffffffdd00e07547 */ /* 0x000fea000b83ffff */
.L_x_0:
[----:B------:R-:W0:Y:S01]  /*2230*/  S2R R5, SR_TID.X ;  /* 0x0000000000057919 */ /* 0x000e220000002100 */
[----:B------:R-:W0:Y:S01]  /*2240*/  S2UR UR4, SR_CTAID.X ;  /* 0x00000000000479c3 */ /* 0x000e220000002500 */
[----:B------:R-:W1:Y:S01]  /*2250*/  LDCU UR5, c[0x0][0x3a0] ;  /* 0x00007400ff0577ac */ /* 0x000e620008000800 */
[----:B------:R-:W2:Y:S06]  /*2260*/  LDCU UR6, c[0x0][0x398] ;  /* 0x00007300ff0677ac */ /* 0x000eac0008000800 */
[----:B------:R-:W0:Y:S08]  /*2270*/  LDC R4, c[0x0][0x360] ;  /* 0x0000d800ff047b82 */ /* 0x000e300000000800 */
[----:B------:R-:W3:Y:S01]  /*2280*/  LDC.64 R2, c[0x0][0x390] ;  /* 0x0000e400ff027b82 */ /* 0x000ee20000000a00 */
[----:B-1----:R-:W-:Y:S01]  /*2290*/  ISETP.GE.AND P2, PT, R0, UR5, PT ;  /* 0x0000000500007c0c */ /* 0x002fe2000bf46270 */
[----:B0-----:R-:W-:-:S02]  /*22a0*/  IMAD R4, R4, UR4, R5 ;  /* 0x0000000404047c24 */ /* 0x001fc4000f8e0205 */
[----:B------:R-:W-:-:S03]  /*22b0*/  VIADD R5, R0, 0x1 ;  /* 0x0000000100057836 */ /* 0x000fc60000000000 */
[----:B------:R-:W-:Y:S01]  /*22c0*/  SHF.L.U32 R11, R4, 0x2, RZ ;  /* 0x00000002040b7819 */ /* 0x000fe200000006ff */
[----:B------:R-:W-:Y:S01]  /*22d0*/  VIADD R4, R0, 0x2 ;  /* 0x0000000200047836 */ /* 0x000fe20000000000 */
[----:B------:R-:W-:Y:S02]  /*22e0*/  ISETP.GE.AND P3, PT, R5, UR5, PT ;  /* 0x0000000505007c0c */ /* 0x000fe4000bf66270 */
[C---:B--2---:R-:W-:Y:S01]  /*22f0*/  ISETP.GE.OR P4, PT, R11.reuse, UR6, P2 ;  /* 0x000000060b007c0c */ /* 0x044fe20009786670 */
[C---:B------:R-:W-:Y:S01]  /*2300*/  IMAD R7, R11.reuse, UR5, R0 ;  /* 0x000000050b077c24 */ /* 0x040fe2000f8e0200 */
[----:B------:R-:W-:Y:S01]  /*2310*/  ISETP.GE.AND P0, PT, R4, UR5, PT ;  /* 0x0000000504007c0c */ /* 0x000fe2000bf06270 */
[C---:B------:R-:W-:Y:S01]  /*2320*/  VIADD R8, R11.reuse, 0x1 ;  /* 0x000000010b087836 */ /* 0x040fe20000000000 */
[----:B------:R-:W-:Y:S01]  /*2330*/  ISETP.GE.OR P6, PT, R11, UR6, P3 ;  /* 0x000000060b007c0c */ /* 0x000fe20009fc6670 */
[----:B---3--:R-:W-:Y:S01]  /*2340*/  IMAD.WIDE R4, R7, 0x4, R2 ;  /* 0x0000000407047825 */ /* 0x008fe200078e0202 */
[----:B------:R-:W-:-:S02]  /*2350*/  ISETP.GE.OR P5, PT, R11, UR6, P0 ;  /* 0x000000060b007c0c */ /* 0x000fc400087a6670 */
[----:B------:R-:W-:Y:S02]  /*2360*/  IADD3 R0, PT, PT, R0, 0x3, RZ ;  /* 0x0000000300007810 */ /* 0x000fe40007ffe0ff */
[----:B------:R-:W-:Y:S02]  /*2370*/  IADD3 R9, PT, PT, R7, UR5, RZ ;  /* 0x0000000507097c10 */ /* 0x000fe4000fffe0ff */
[----:B------:R-:W-:Y:S01]  /*2380*/  ISETP.GE.AND P1, PT, R0, UR5, PT ;  /* 0x0000000500007c0c */ /* 0x000fe2000bf26270 */
[----:B------:R0:W-:Y:S01]  /*2390*/  @!P4 STG.E desc[UR8][R4.64], R45 ;  /* 0x0000002d0400c986 */ /* 0x0001e2000c101908 */
[----:B------:R-:W-:Y:S01]  /*23a0*/  VIADD R0, R11, 0x2 ;  /* 0x000000020b007836 */ /* 0x000fe20000000000 */
[C---:B------:R-:W-:Y:S01]  /*23b0*/  IADD3 R17, PT, PT, R9.reuse, UR5, RZ ;  /* 0x0000000509117c10 */ /* 0x040fe2000fffe0ff */
[----:B------:R-:W-:Y:S01]  /*23c0*/  IMAD.WIDE R6, R9, 0x4, R2 ;  /* 0x0000000409067825 */ /* 0x000fe200078e0202 */
[C---:B------:R-:W-:Y:S01]  /*23d0*/  ISETP.GE.OR P4, PT, R11.reuse, UR6, P1 ;  /* 0x000000060b007c0c */ /* 0x040fe20008f86670 */
[----:B------:R0:W-:Y:S01]  /*23e0*/  @!P6 STG.E desc[UR8][R4.64+0x4], R48 ;  /* 0x000004300400e986 */ /* 0x0001e2000c101908 */
[----:B------:R-:W-:Y:S01]  /*23f0*/  ISETP.GE.OR P6, PT, R8, UR6, P2 ;  /* 0x0000000608007c0c */ /* 0x000fe200097c6670 */
[----:B------:R-:W-:-:S02]  /*2400*/  VIADD R11, R11, 0x3 ;  /* 0x000000030b0b7836 */ /* 0x000fc40000000000 */
[----:B------:R0:W-:Y:S01]  /*2410*/  @!P5 STG.E desc[UR8][R4.64+0x8], R35 ;  /* 0x000008230400d986 */ /* 0x0001e2000c101908 */
[----:B------:R-:W-:-:S07]  /*2420*/  ISETP.GE.OR P5, PT, R8, UR6, P3 ;  /* 0x0000000608007c0c */ /* 0x000fce0009fa6670 */
[----:B------:R0:W-:Y:S01]  /*2430*/  @!P4 STG.E desc[UR8][R4.64+0xc], R46 ;  /* 0x00000c2e0400c986 */ /* 0x0001e2000c101908 */
[----:B------:R-:W-:-:S03]  /*2440*/  ISETP.GE.OR P4, PT, R8, UR6, P0 ;  /* 0x0000000608007c0c */ /* 0x000fc60008786670 */
[----:B------:R0:W-:Y:S01]  /*2450*/  @!P6 STG.E desc[UR8][R6.64], R33 ;  /* 0x000000210600e986 */ /* 0x0001e2000c101908 */
[----:B------:R-:W-:Y:S01]  /*2460*/  ISETP.GE.OR P6, PT, R8, UR6, P1 ;  /* 0x0000000608007c0c */ /* 0x000fe20008fc6670 */
[C-C-:B------:R-:W-:Y:S01]  /*2470*/  IMAD.WIDE R8, R17.reuse, 0x4, R2.reuse ;  /* 0x0000000411087825 */ /* 0x140fe200078e0202 */
[----:B------:R-:W-:Y:S01]  /*2480*/  IADD3 R17, PT, PT, R17, UR5, RZ ;  /* 0x0000000511117c10 */ /* 0x000fe2000fffe0ff */
[----:B------:R0:W-:Y:S01]  /*2490*/  @!P5 STG.E desc[UR8][R6.64+0x4], R49 ;  /* 0x000004310600d986 */ /* 0x0001e2000c101908 */
[C---:B------:R-:W-:Y:S02]  /*24a0*/  ISETP.GE.OR P5, PT, R0.reuse, UR6, P2 ;  /* 0x0000000600007c0c */ /* 0x040fe400097a6670 */
[----:B------:R-:W-:Y:S01]  /*24b0*/  ISETP.GE.OR P2, PT, R11, UR6, P2 ;  /* 0x000000060b007c0c */ /* 0x000fe20009746670 */
[----:B------:R-:W-:Y:S02]  /*24c0*/  IMAD.WIDE R2, R17, 0x4, R2 ;  /* 0x0000000411027825 */ /* 0x000fe400078e0202 */
[----:B------:R0:W-:Y:S01]  /*24d0*/  @!P4 STG.E desc[UR8][R6.64+0x8], R37 ;  /* 0x000008250600c986 */ /* 0x0001e2000c101908 */
[----:B------:R-:W-:-:S02]  /*24e0*/  ISETP.GE.OR P4, PT, R0, UR6, P3 ;  /* 0x0000000600007c0c */ /* 0x000fc40009f86670 */
[C---:B------:R-:W-:Y:S01]  /*24f0*/  ISETP.GE.OR P3, PT, R11.reuse, UR6, P3 ;  /* 0x000000060b007c0c */ /* 0x040fe20009f66670 */
[----:B------:R0:W-:Y:S01]  /*2500*/  @!P6 STG.E desc[UR8][R6.64+0xc], R36 ;  /* 0x00000c240600e986 */ /* 0x0001e2000c101908 */
[C---:B------:R-:W-:Y:S02]  /*2510*/  ISETP.GE.OR P6, PT, R0.reuse, UR6, P1 ;  /* 0x0000000600007c0c */ /* 0x040fe40008fc6670 */
[C---:B------:R-:W-:Y:S01]  /*2520*/  ISETP.GE.OR P1, PT, R11.reuse, UR6, P1 ;  /* 0x000000060b007c0c */ /* 0x040fe20008f26670 */
[----:B------:R0:W-:Y:S01]  /*2530*/  @!P5 STG.E desc[UR8][R8.64], R47 ;  /* 0x0000002f0800d986 */ /* 0x0001e2000c101908 */
[----:B------:R-:W-:Y:S02]  /*2540*/  ISETP.GE.OR P5, PT, R0, UR6, P0 ;  /* 0x0000000600007c0c */ /* 0x000fe400087a6670 */
[----:B------:R-:W-:-:S03]  /*2550*/  ISETP.GE.OR P0, PT, R11, UR6, P0 ;  /* 0x000000060b007c0c */ /* 0x000fc60008706670 */
[----:B------:R0:W-:Y:S04]  /*2560*/  @!P4 STG.E desc[UR8][R8.64+0x4], R15 ;  /* 0x0000040f0800c986 */ /* 0x0001e8000c101908 */
[----:B------:R0:W-:Y:S04]  /*2570*/  @!P6 STG.E desc[UR8][R8.64+0xc], R12 ;  /* 0x00000c0c0800e986 */ /* 0x0001e8000c101908 */
[----:B------:R0:W-:Y:S04]  /*2580*/  @!P5 STG.E desc[UR8][R8.64+0x8], R43 ;  /* 0x0000082b0800d986 */ /* 0x0001e8000c101908 */
[----:B------:R0:W-:Y:S04]  /*2590*/  @!P2 STG.E desc[UR8][R2.64], R39 ;  /* 0x000000270200a986 */ /* 0x0001e8000c101908 */
[----:B------:R0:W-:Y:S04]  /*25a0*/  @!P3 STG.E desc[UR8][R2.64+0x4], R13 ;  /* 0x0000040d0200b986 */ /* 0x0001e8000c101908 */
[----:B------:R0:W-:Y:S01]  /*25b0*/  @!P0 STG.E desc[UR8][R2.64+0x8], R41 ;  /* 0x0000082902008986 */ /* 0x0001e2000c101908 */
[----:B------:R-:W-:Y:S05]  /*25c0*/  @P1 EXIT ;  /* 0x000000000000194d */ /* 0x000fea0003800000 */
[----:B------:R-:W-:Y:S01]  /*25d0*/  STG.E desc[UR8][R2.64+0xc], R38 ;  /* 0x00000c2602007986 */ /* 0x000fe2000c101908 */
[----:B------:R-:W-:Y:S05]  /*25e0*/  EXIT ;  /* 0x000000000000794d */ /* 0x000fea0003800000 */
.L_x_2:
[----:B------:R-:W-:-:S00]  /*25f0*/  BRA `(.L_x_2) ;  /* 0xfffffffc00fc7947 */ /* 0x000fc0000383ffff */
[----:B------:R-:W-:-:S00]  /*2600*/  NOP ;  /* 0x0000000000007918 */ /* 0x000fc00000000000 */
[----:B------:R-:W-:-:S00]  /*2610*/  NOP ;  /* 0x0000000000007918 */ /* 0x000fc00000000000 */
[----:B------:R-:W-:-:S00]  /*2620*/  NOP ;  /* 0x0000000000007918 */ /* 0x000fc00000000000 */
[----:B------:R-:W-:-:S00]  /*2630*/  NOP ;  /* 0x0000000000007918 */ /* 0x000fc00000000000 */
[----:B------:R-:W-:-:S00]  /*2640*/  NOP ;  /* 0x0000000000007918 */ /* 0x000fc00000000000 */
[----:B------:R-:W-:-:S00]  /*2650*/  NOP ;  /* 0x0000000000007918 */ /* 0x000fc00000000000 */
[----:B------:R-:W-:-:S00]  /*2660*/  NOP ;  /* 0x0000000000007918 */ /* 0x000fc00000000000 */
[----:B------:R-:W-:-:S00]  /*2670*/  NOP ;  /* 0x0000000000007918 */ /* 0x000fc00000000000 */
.L_x_3:


//--------------------- .nv.shared._Z15matrixKernel1stILi128ELi128ELi8ELi4ELi4EEvPfS0_S0_iii --------------------------
	.section	.nv.shared._Z15matrixKernel1stILi128ELi128ELi8ELi4ELi4EEvPfS0_S0_iii,"aw",@nobits
	.sectionflags	@""
	.align	4
.nv.shared._Z15matrixKernel1stILi128ELi128ELi8ELi4ELi4EEvPfS0_S0_iii:
	.zero		9216


//--------------------- .nv.shared.reserved.0     --------------------------
	.section	.nv.shared.reserved.0,"aw",@nobits
	.weak		__nv_reservedSMEM_offset_0_alias
	.size		__nv_reservedSMEM_offset_0_alias, 0, 64
	.other		__nv_reservedSMEM_offset_0_alias,@"STO_CUDA_RESERVED_SHARED STV_DEFAULT"
__nv_reservedSMEM_offset_0_alias:
	.zero		0
	.zero		64


//--------------------- .nv.constant0._Z15matrixKernel1stILi128ELi128ELi8ELi4ELi4EEvPfS0_S0_iii --------------------------
	.section	.nv.constant0._Z15matrixKernel1stILi128ELi128ELi8ELi4ELi4EEvPfS0_S0_iii,"a",@progbits
	.sectionflags	@""
	.align	4
.nv.constant0._Z15matrixKernel1stILi128ELi128ELi8ELi4ELi4EEvPfS0_S0_iii:
	.zero		932


//--------------------- SYMBOLS --------------------------

	.type		.nv.reservedSmem.offset0,@object
	.size		.nv.reservedSmem.offset0,0x4
	.type		.nv.reservedSmem.cap,@object
	.size		.nv.reservedSmem.cap,0x4
